	.target	sm_90a

	.elftype	@"ET_EXEC"


//--------------------- .note.nv.tkinfo           --------------------------
	.section	.note.nv.tkinfo,"",@"SHT_NOTE"
	.sectionflags	@"SHF_NOTE_NV_TKINFO"
	.tkinfo
        /*0018*/ 	.word	0x00000002
        /*0030*/ 	.string	""
        /*0030*/ 	.string	"ptxas"
        /*0030*/ 	.string	"Cuda compilation tools, release 13.0, V13.0.88"
        /*0030*/ 	.string	"Build cuda_13.0.r13.0/compiler.36424714_0"
        /*0030*/ 	.string	"-arch sm_90a -m 64 "



//--------------------- .note.nv.cuinfo           --------------------------
	.section	.note.nv.cuinfo,"",@"SHT_NOTE"
	.sectionflags	@"SHF_NOTE_NV_CUINFO"
        /*0018*/ 	.short	0x0002
        /*001a*/ 	.short	0x005a
        /*001c*/ 	.short	0x0082
	.zero		2


//--------------------- .nv.info                  --------------------------
	.section	.nv.info,"",@"SHT_CUDA_INFO"
	.align	4


	//----- nvinfo : EIATTR_REGCOUNT
	.align		4
        /*0000*/ 	.byte	0x04, 0x2f
        /*0002*/ 	.short	(.L_12 - .L_11)
	.align		4
.L_11:
        /*0004*/ 	.word	index@(_ZN7cutlass13device_kernelINS_4gemm6kernel13GemmUniversalIN4cute5tupleIJiiiiEEENS1_10collective13CollectiveMmaINS1_37MainloopSm90TmaGmmaWarpSpecializedFP8ILi9ENS5_IJNS4_1CILi1EEENSA_ILi2EEESB_EEENS1_32KernelTmaWarpSpecializedPingpongEEENS5_IJNSA_ILi64EEENSA_ILi128EEESH_EEENS_12float_e4m3_tENS5_IJlSB_lEEESJ_SK_NS4_8TiledMMAINS4_8MMA_AtomIJNS4_4SM904GMMA31MMA_64x128x32_F32E4M3E4M3_SS_TNILNSO_7ScaleInE1ELSQ_1EEEEEENS4_6LayoutINS5_IJSB_SB_SB_EEENS5_IJNSA_ILi0EEESV_SV_EEEEENS5_IJNS4_10UnderscoreESY_SY_EEEEENS4_23SM90_TMA_LOAD_MULTICASTENS4_14ComposedLayoutINS4_7SwizzleILi3ELi4ELi3EEENS4_18smem_ptr_flag_bitsILi8EEENST_INS5_IJNSA_ILi8EEESH_EEENS5_IJSH_SB_EEEEEEEvNS4_8identityENS4_13SM90_TMA_LOADES1B_vS1C_EENS_8epilogue10collective6detail29Sm90TmaWarpSpecializedAdapterINS1G_15DefaultEpilogueISJ_SK_SK_NS1F_6thread17LinearCombinationISJ_Li1EffLNS1K_9ScaleType4KindE0ELNS_15FloatRoundStyleE2ESJ_EENS1_15EpilogueDefaultEEEEEvvEEEEvNT_6ParamsE)
        /*0008*/ 	.word	0x000000a8


	//----- nvinfo : EIATTR_FRAME_SIZE
	.align		4
.L_12:
        /*000c*/ 	.byte	0x04, 0x11
        /*000e*/ 	.short	(.L_14 - .L_13)
	.align		4
.L_13:
        /*0010*/ 	.word	index@(_ZN7cutlass13device_kernelINS_4gemm6kernel13GemmUniversalIN4cute5tupleIJiiiiEEENS1_10collective13CollectiveMmaINS1_37MainloopSm90TmaGmmaWarpSpecializedFP8ILi9ENS5_IJNS4_1CILi1EEENSA_ILi2EEESB_EEENS1_32KernelTmaWarpSpecializedPingpongEEENS5_IJNSA_ILi64EEENSA_ILi128EEESH_EEENS_12float_e4m3_tENS5_IJlSB_lEEESJ_SK_NS4_8TiledMMAINS4_8MMA_AtomIJNS4_4SM904GMMA31MMA_64x128x32_F32E4M3E4M3_SS_TNILNSO_7ScaleInE1ELSQ_1EEEEEENS4_6LayoutINS5_IJSB_SB_SB_EEENS5_IJNSA_ILi0EEESV_SV_EEEEENS5_IJNS4_10UnderscoreESY_SY_EEEEENS4_23SM90_TMA_LOAD_MULTICASTENS4_14ComposedLayoutINS4_7SwizzleILi3ELi4ELi3EEENS4_18smem_ptr_flag_bitsILi8EEENST_INS5_IJNSA_ILi8EEESH_EEENS5_IJSH_SB_EEEEEEEvNS4_8identityENS4_13SM90_TMA_LOADES1B_vS1C_EENS_8epilogue10collective6detail29Sm90TmaWarpSpecializedAdapterINS1G_15DefaultEpilogueISJ_SK_SK_NS1F_6thread17LinearCombinationISJ_Li1EffLNS1K_9ScaleType4KindE0ELNS_15FloatRoundStyleE2ESJ_EENS1_15EpilogueDefaultEEEEEvvEEEEvNT_6ParamsE)
        /*0014*/ 	.word	0x00000000


	//----- nvinfo : EIATTR_MIN_STACK_SIZE
	.align		4
.L_14:
        /*0018*/ 	.byte	0x04, 0x12
        /*001a*/ 	.short	(.L_16 - .L_15)
	.align		4
.L_15:
        /*001c*/ 	.word	index@(_ZN7cutlass13device_kernelINS_4gemm6kernel13GemmUniversalIN4cute5tupleIJiiiiEEENS1_10collective13CollectiveMmaINS1_37MainloopSm90TmaGmmaWarpSpecializedFP8ILi9ENS5_IJNS4_1CILi1EEENSA_ILi2EEESB_EEENS1_32KernelTmaWarpSpecializedPingpongEEENS5_IJNSA_ILi64EEENSA_ILi128EEESH_EEENS_12float_e4m3_tENS5_IJlSB_lEEESJ_SK_NS4_8TiledMMAINS4_8MMA_AtomIJNS4_4SM904GMMA31MMA_64x128x32_F32E4M3E4M3_SS_TNILNSO_7ScaleInE1ELSQ_1EEEEEENS4_6LayoutINS5_IJSB_SB_SB_EEENS5_IJNSA_ILi0EEESV_SV_EEEEENS5_IJNS4_10UnderscoreESY_SY_EEEEENS4_23SM90_TMA_LOAD_MULTICASTENS4_14ComposedLayoutINS4_7SwizzleILi3ELi4ELi3EEENS4_18smem_ptr_flag_bitsILi8EEENST_INS5_IJNSA_ILi8EEESH_EEENS5_IJSH_SB_EEEEEEEvNS4_8identityENS4_13SM90_TMA_LOADES1B_vS1C_EENS_8epilogue10collective6detail29Sm90TmaWarpSpecializedAdapterINS1G_15DefaultEpilogueISJ_SK_SK_NS1F_6thread17LinearCombinationISJ_Li1EffLNS1K_9ScaleType4KindE0ELNS_15FloatRoundStyleE2ESJ_EENS1_15EpilogueDefaultEEEEEvvEEEEvNT_6ParamsE)
        /*0020*/ 	.word	0x00000000
.L_16:


//--------------------- .nv.compat                --------------------------
	.section	.nv.compat,"",@"SHT_CUDA_COMPAT_INFO"
	.align	4
        /*0000*/ 	.byte	0x02, 0x09, 0x01, 0x00, 0x02, 0x02, 0x04, 0x00, 0x02, 0x05, 0x05, 0x00, 0x03, 0x07, 0x01, 0x01
        /*0010*/ 	.byte	0x02, 0x03, 0x01, 0x00, 0x02, 0x06, 0x01, 0x00, 0x04, 0x0b, 0x08, 0x00, 0x00, 0x00, 0x00, 0x00
        /*0020*/ 	.byte	0x00, 0x00, 0x00, 0x00


//--------------------- .nv.info._ZN7cutlass13device_kernelINS_4gemm6kernel13GemmUniversalIN4cute5tupleIJiiiiEEENS1_10collective13CollectiveMmaINS1_37MainloopSm90TmaGmmaWarpSpecializedFP8ILi9ENS5_IJNS4_1CILi1EEENSA_ILi2EEESB_EEENS1_32KernelTmaWarpSpecializedPingpongEEENS5_IJNSA_ILi64EEENSA_ILi128EEESH_EEENS_12float_e4m3_tENS5_IJlSB_lEEESJ_SK_NS4_8TiledMMAINS4_8MMA_AtomIJNS4_4SM904GMMA31MMA_64x128x32_F32E4M3E4M3_SS_TNILNSO_7ScaleInE1ELSQ_1EEEEEENS4_6LayoutINS5_IJSB_SB_SB_EEENS5_IJNSA_ILi0EEESV_SV_EEEEENS5_IJNS4_10UnderscoreESY_SY_EEEEENS4_23SM90_TMA_LOAD_MULTICASTENS4_14ComposedLayoutINS4_7SwizzleILi3ELi4ELi3EEENS4_18smem_ptr_flag_bitsILi8EEENST_INS5_IJNSA_ILi8EEESH_EEENS5_IJSH_SB_EEEEEEEvNS4_8identityENS4_13SM90_TMA_LOADES1B_vS1C_EENS_8epilogue10collective6detail29Sm90TmaWarpSpecializedAdapterINS1G_15DefaultEpilogueISJ_SK_SK_NS1F_6thread17LinearCombinationISJ_Li1EffLNS1K_9ScaleType4KindE0ELNS_15FloatRoundStyleE2ESJ_EENS1_15EpilogueDefaultEEEEEvvEEEEvNT_6ParamsE --------------------------
	.section	.nv.info._ZN7cutlass13device_kernelINS_4gemm6kernel13GemmUniversalIN4cute5tupleIJiiiiEEENS1_10collective13CollectiveMmaINS1_37MainloopSm90TmaGmmaWarpSpecializedFP8ILi9ENS5_IJNS4_1CILi1EEENSA_ILi2EEESB_EEENS1_32KernelTmaWarpSpecializedPingpongEEENS5_IJNSA_ILi64EEENSA_ILi128EEESH_EEENS_12float_e4m3_tENS5_IJlSB_lEEESJ_SK_NS4_8TiledMMAINS4_8MMA_AtomIJNS4_4SM904GMMA31MMA_64x128x32_F32E4M3E4M3_SS_TNILNSO_7ScaleInE1ELSQ_1EEEEEENS4_6LayoutINS5_IJSB_SB_SB_EEENS5_IJNSA_ILi0EEESV_SV_EEEEENS5_IJNS4_10UnderscoreESY_SY_EEEEENS4_23SM90_TMA_LOAD_MULTICASTENS4_14ComposedLayoutINS4_7SwizzleILi3ELi4ELi3EEENS4_18smem_ptr_flag_bitsILi8EEENST_INS5_IJNSA_ILi8EEESH_EEENS5_IJSH_SB_EEEEEEEvNS4_8identityENS4_13SM90_TMA_LOADES1B_vS1C_EENS_8epilogue10collective6detail29Sm90TmaWarpSpecializedAdapterINS1G_15DefaultEpilogueISJ_SK_SK_NS1F_6thread17LinearCombinationISJ_Li1EffLNS1K_9ScaleType4KindE0ELNS_15FloatRoundStyleE2ESJ_EENS1_15EpilogueDefaultEEEEEvvEEEEvNT_6ParamsE,"",@"SHT_CUDA_INFO"
	.sectionflags	@""
	.align	4


	//----- nvinfo : EIATTR_CUDA_API_VERSION
	.align		4
        /*0000*/ 	.byte	0x04, 0x37
        /*0002*/ 	.short	(.L_18 - .L_17)
.L_17:
        /*0004*/ 	.word	0x00000082


	//----- nvinfo : EIATTR_KPARAM_INFO
	.align		4
.L_18:
        /*0008*/ 	.byte	0x04, 0x17
        /*000a*/ 	.short	(.L_20 - .L_19)
.L_19:
        /*000c*/ 	.word	0x00000000
        /*0010*/ 	.short	0x0000
        /*0012*/ 	.short	0x0070
        /*0014*/ 	.byte	0x00, 0xf0, 0x01, 0x10


	//----- nvinfo : EIATTR_SPARSE_MMA_MASK
	.align		4
.L_20:
        /*0018*/ 	.byte	0x03, 0x50
        /*001a*/ 	.short	0x0000


	//----- nvinfo : EIATTR_MAXREG_COUNT
	.align		4
        /*001c*/ 	.byte	0x03, 0x1b
        /*001e*/ 	.short	0x00a8


	//----- nvinfo : EIATTR_NUM_BARRIERS
	.align		4
        /*0020*/ 	.byte	0x02, 0x4c
        /*0022*/ 	.byte	0x01
	.zero		1


	//----- nvinfo : EIATTR_MERCURY_ISA_VERSION
	.align		4
        /*0024*/ 	.byte	0x03, 0x5f
        /*0026*/ 	.short	0x0101


	//----- nvinfo : EIATTR_INT_WARP_WIDE_INSTR_OFFSETS
	.align		4
        /*0028*/ 	.byte	0x04, 0x31
        /*002a*/ 	.short	(.L_22 - .L_21)


	//   ....[0]....
.L_21:
        /*002c*/ 	.word	0x00000580


	//   ....[1]....
        /*0030*/ 	.word	0x000005c0


	//   ....[2]....
        /*0034*/ 	.word	0x00000710


	//   ....[3]....
        /*0038*/ 	.word	0x00000720


	//   ....[4]....
        /*003c*/ 	.word	0x00000740


	//   ....[5]....
        /*0040*/ 	.word	0x00000750


	//   ....[6]....
        /*0044*/ 	.word	0x000007e0


	//   ....[7]....
        /*0048*/ 	.word	0x00000840


	//   ....[8]....
        /*004c*/ 	.word	0x000032c0


	//----- nvinfo : EIATTR_COOP_GROUP_MASK_REGIDS
	.align		4
.L_22:
        /*0050*/ 	.byte	0x04, 0x29
        /*0052*/ 	.short	(.L_24 - .L_23)


	//   ....[0]....
.L_23:
        /*0054*/ 	.word	0xffffffff


	//   ....[1]....
        /*0058*/ 	.word	0xffffffff


	//   ....[2]....
        /*005c*/ 	.word	0xffffffff


	//   ....[3]....
        /*0060*/ 	.word	0xffffffff


	//   ....[4]....
        /*0064*/ 	.word	0xffffffff


	//   ....[5]....
        /*0068*/ 	.word	0xffffffff


	//   ....[6]....
        /*006c*/ 	.word	0xffffffff


	//----- nvinfo : EIATTR_COOP_GROUP_INSTR_OFFSETS
	.align		4
.L_24:
        /*0070*/ 	.byte	0x04, 0x28
        /*0072*/ 	.short	(.L_26 - .L_25)


	//   ....[0]....
.L_25:
        /*0074*/ 	.word	0x00000060


	//   ....[1]....
        /*0078*/ 	.word	0x00000070


	//   ....[2]....
        /*007c*/ 	.word	0x00000130


	//   ....[3]....
        /*0080*/ 	.word	0x000003a0


	//   ....[4]....
        /*0084*/ 	.word	0x000003e0


	//   ....[5]....
        /*0088*/ 	.word	0x00000460


	//   ....[6]....
        /*008c*/ 	.word	0x000009a0


	//----- nvinfo : EIATTR_REG_RECONFIG
	.align		4
.L_26:
        /*0090*/ 	.byte	0x01, 0x54
	.zero		2


	//----- nvinfo : EIATTR_MBARRIER_INSTR_OFFSETS
	.align		4
        /*0094*/ 	.byte	0x04, 0x39
        /*0096*/ 	.short	(.L_28 - .L_27)


	//   ....[0]....
.L_27:
        /*0098*/ 	.word	0x00000260
        /*009c*/ 	.word	0x000000ff
        /*00a0*/ 	.word	0x00000000
        /*00a4*/ 	.short	0x0100
        /*00a6*/ 	.byte	0x08
	.zero		1


	//   ....[1]....
        /*00a8*/ 	.word	0x00000270
        /*00ac*/ 	.word	0x000000ff
        /*00b0*/ 	.word	0x00000048
        /*00b4*/ 	.short	0x0100
        /*00b6*/ 	.byte	0x08
	.zero		1


	//   ....[2]....
        /*00b8*/ 	.word	0x00000280
        /*00bc*/ 	.word	0x000000ff
        /*00c0*/ 	.word	0x00000008
        /*00c4*/ 	.short	0x0100
        /*00c6*/ 	.byte	0x08
	.zero		1


	//   ....[3]....
        /*00c8*/ 	.word	0x00000290
        /*00cc*/ 	.word	0x000000ff
        /*00d0*/ 	.word	0x00000050
        /*00d4*/ 	.short	0x0100
        /*00d6*/ 	.byte	0x08
	.zero		1


	//   ....[4]....
        /*00d8*/ 	.word	0x000002a0
        /*00dc*/ 	.word	0x000000ff
        /*00e0*/ 	.word	0x00000010
        /*00e4*/ 	.short	0x0100
        /*00e6*/ 	.byte	0x08
	.zero		1


	//   ....[5]....
        /*00e8*/ 	.word	0x000002b0
        /*00ec*/ 	.word	0x000000ff
        /*00f0*/ 	.word	0x00000058
        /*00f4*/ 	.short	0x0100
        /*00f6*/ 	.byte	0x08
	.zero		1


	//   ....[6]....
        /*00f8*/ 	.word	0x000002c0
        /*00fc*/ 	.word	0x000000ff
        /*0100*/ 	.word	0x00000018
        /*0104*/ 	.short	0x0100
        /*0106*/ 	.byte	0x08
	.zero		1


	//   ....[7]....
        /*0108*/ 	.word	0x000002d0
        /*010c*/ 	.word	0x000000ff
        /*0110*/ 	.word	0x00000060
        /*0114*/ 	.short	0x0100
        /*0116*/ 	.byte	0x08
	.zero		1


	//   ....[8]....
        /*0118*/ 	.word	0x000002e0
        /*011c*/ 	.word	0x000000ff
        /*0120*/ 	.word	0x00000020
        /*0124*/ 	.short	0x0100
        /*0126*/ 	.byte	0x08
	.zero		1


	//   ....[9]....
        /*0128*/ 	.word	0x000002f0
        /*012c*/ 	.word	0x000000ff
        /*0130*/ 	.word	0x00000068
        /*0134*/ 	.short	0x0100
        /*0136*/ 	.byte	0x08
	.zero		1


	//   ....[10]....
        /*0138*/ 	.word	0x00000300
        /*013c*/ 	.word	0x000000ff
        /*0140*/ 	.word	0x00000028
        /*0144*/ 	.short	0x0100
        /*0146*/ 	.byte	0x08
	.zero		1


	//   ....[11]....
        /*0148*/ 	.word	0x00000310
        /*014c*/ 	.word	0x000000ff
        /*0150*/ 	.word	0x00000070
        /*0154*/ 	.short	0x0100
        /*0156*/ 	.byte	0x08
	.zero		1


	//   ....[12]....
        /*0158*/ 	.word	0x00000320
        /*015c*/ 	.word	0x000000ff
        /*0160*/ 	.word	0x00000030
        /*0164*/ 	.short	0x0100
        /*0166*/ 	.byte	0x08
	.zero		1


	//   ....[13]....
        /*0168*/ 	.word	0x00000330
        /*016c*/ 	.word	0x000000ff
        /*0170*/ 	.word	0x00000078
        /*0174*/ 	.short	0x0100
        /*0176*/ 	.byte	0x08
	.zero		1


	//   ....[14]....
        /*0178*/ 	.word	0x00000340
        /*017c*/ 	.word	0x000000ff
        /*0180*/ 	.word	0x00000038
        /*0184*/ 	.short	0x0100
        /*0186*/ 	.byte	0x08
	.zero		1


	//   ....[15]....
        /*0188*/ 	.word	0x00000350
        /*018c*/ 	.word	0x000000ff
        /*0190*/ 	.word	0x00000080
        /*0194*/ 	.short	0x0100
        /*0196*/ 	.byte	0x08
	.zero		1


	//   ....[16]....
        /*0198*/ 	.word	0x00000360
        /*019c*/ 	.word	0x000000ff
        /*01a0*/ 	.word	0x00000040
        /*01a4*/ 	.short	0x0100
        /*01a6*/ 	.byte	0x08
	.zero		1


	//   ....[17]....
        /*01a8*/ 	.word	0x00000370
        /*01ac*/ 	.word	0x000000ff
        /*01b0*/ 	.word	0x00000088
        /*01b4*/ 	.short	0x0100
        /*01b6*/ 	.byte	0x08
	.zero		1


	//   ....[18]....
        /*01b8*/ 	.word	0x00000870
        /*01bc*/ 	.word	0x000000ff
        /*01c0*/ 	.word	0x000000c0
        /*01c4*/ 	.short	0x0100
        /*01c6*/ 	.byte	0x08
	.zero		1


	//   ....[19]....
        /*01c8*/ 	.word	0x00000900
        /*01cc*/ 	.word	0x000000ff
        /*01d0*/ 	.word	0x000000c8
        /*01d4*/ 	.short	0x0100
        /*01d6*/ 	.byte	0x08
	.zero		1


	//   ....[20]....
        /*01d8*/ 	.word	0x00000920
        /*01dc*/ 	.word	0x000000ff
        /*01e0*/ 	.word	0x000000a0
        /*01e4*/ 	.short	0x0100
        /*01e6*/ 	.byte	0x09
	.zero		1


	//   ....[21]....
        /*01e8*/ 	.word	0x00000930
        /*01ec*/ 	.word	0x000000ff
        /*01f0*/ 	.word	0x000000a8
        /*01f4*/ 	.short	0x0100
        /*01f6*/ 	.byte	0x09
	.zero		1


	//   ....[22]....
        /*01f8*/ 	.word	0x00000940
        /*01fc*/ 	.word	0x000000ff
        /*0200*/ 	.word	0x000000b0
        /*0204*/ 	.short	0x0100
        /*0206*/ 	.byte	0x09
	.zero		1


	//   ....[23]....
        /*0208*/ 	.word	0x00000950
        /*020c*/ 	.word	0x000000ff
        /*0210*/ 	.word	0x000000b8
        /*0214*/ 	.short	0x0100
        /*0216*/ 	.byte	0x09
	.zero		1


	//   ....[24]....
        /*0218*/ 	.word	0x000016b0
        /*021c*/ 	.word	0x000000ff
        /*0220*/ 	.word	0xfffffff8
        /*0224*/ 	.short	0x010a
        /*0226*/ 	.byte	0x0b
	.zero		1


	//   ....[25]....
        /*0228*/ 	.word	0x00001b90
        /*022c*/ 	.word	0x000000ff
        /*0230*/ 	.word	0x00000000
        /*0234*/ 	.short	0x010a
        /*0236*/ 	.byte	0x06
	.zero		1


	//   ....[26]....
        /*0238*/ 	.word	0x00001bd0
        /*023c*/ 	.word	0x000000ff
        /*0240*/ 	.word	0x00000000
        /*0244*/ 	.short	0x010a
        /*0246*/ 	.byte	0x06
	.zero		1


	//   ....[27]....
        /*0248*/ 	.word	0x00002590
        /*024c*/ 	.word	0x000000ff
        /*0250*/ 	.word	0x00000000
        /*0254*/ 	.short	0x010a
        /*0256*/ 	.byte	0x10
	.zero		1


	//   ....[28]....
        /*0258*/ 	.word	0x000025d0
        /*025c*/ 	.word	0x000000ff
        /*0260*/ 	.word	0x00000000
        /*0264*/ 	.short	0x010a
        /*0266*/ 	.byte	0x10
	.zero		1


	//   ....[29]....
        /*0268*/ 	.word	0x00002cf0
        /*026c*/ 	.word	0x00000015
        /*0270*/ 	.word	0x00000000
        /*0274*/ 	.short	0x0101
        /*0276*/ 	.byte	0x3f
	.zero		1


	//   ....[30]....
        /*0278*/ 	.word	0x00003260
        /*027c*/ 	.word	0x00000013
        /*0280*/ 	.word	0x00000000
        /*0284*/ 	.short	0x0101
        /*0286*/ 	.byte	0x16
	.zero		1


	//   ....[31]....
        /*0288*/ 	.word	0x00003370
        /*028c*/ 	.word	0x00000013
        /*0290*/ 	.word	0x00000000
        /*0294*/ 	.short	0x0101
        /*0296*/ 	.byte	0x3f
	.zero		1


	//   ....[32]....
        /*0298*/ 	.word	0x00003420
        /*029c*/ 	.word	0x000000ff
        /*02a0*/ 	.word	0x00000008
        /*02a4*/ 	.short	0x010a
        /*02a6*/ 	.byte	0x0b
	.zero		1


	//   ....[33]....
        /*02a8*/ 	.word	0x00007cc0
        /*02ac*/ 	.word	0x00000004
        /*02b0*/ 	.word	0x00000000
        /*02b4*/ 	.short	0x0101
        /*02b6*/ 	.byte	0x16
	.zero		1


	//   ....[34]....
        /*02b8*/ 	.word	0x000085e0
        /*02bc*/ 	.word	0x00000013
        /*02c0*/ 	.word	0x00000048
        /*02c4*/ 	.short	0x010a
        /*02c6*/ 	.byte	0x3f
	.zero		1


	//   ....[35]....
        /*02c8*/ 	.word	0x00008970
        /*02cc*/ 	.word	0x0000000a
        /*02d0*/ 	.word	0x000000c8
        /*02d4*/ 	.short	0x0101
        /*02d6*/ 	.byte	0x3f
	.zero		1


	//   ....[36]....
        /*02d8*/ 	.word	0x000090d0
        /*02dc*/ 	.word	0x00000005
        /*02e0*/ 	.word	0x00000000
        /*02e4*/ 	.short	0x010a
        /*02e6*/ 	.byte	0x3f
	.zero		1


	//   ....[37]....
        /*02e8*/ 	.word	0x00009150
        /*02ec*/ 	.word	0x00000007
        /*02f0*/ 	.word	0x00000000
        /*02f4*/ 	.short	0x010a
        /*02f6*/ 	.byte	0x3f
	.zero		1


	//   ....[38]....
        /*02f8*/ 	.word	0x000091e0
        /*02fc*/ 	.word	0x00000006
        /*0300*/ 	.word	0x00000000
        /*0304*/ 	.short	0x010a
        /*0306*/ 	.byte	0x3f
	.zero		1


	//   ....[39]....
        /*0308*/ 	.word	0x00009270
        /*030c*/ 	.word	0x00000009
        /*0310*/ 	.word	0x00000000
        /*0314*/ 	.short	0x010a
        /*0316*/ 	.byte	0x3f
	.zero		1


	//   ....[40]....
        /*0318*/ 	.word	0x00009300
        /*031c*/ 	.word	0x00000006
        /*0320*/ 	.word	0x00000000
        /*0324*/ 	.short	0x010a
        /*0326*/ 	.byte	0x3f
	.zero		1


	//   ....[41]....
        /*0328*/ 	.word	0x00009390
        /*032c*/ 	.word	0x00000009
        /*0330*/ 	.word	0x00000000
        /*0334*/ 	.short	0x010a
        /*0336*/ 	.byte	0x3f
	.zero		1


	//   ....[42]....
        /*0338*/ 	.word	0x00009420
        /*033c*/ 	.word	0x00000008
        /*0340*/ 	.word	0x00000000
        /*0344*/ 	.short	0x010a
        /*0346*/ 	.byte	0x3f
	.zero		1


	//   ....[43]....
        /*0348*/ 	.word	0x000094b0
        /*034c*/ 	.word	0x0000000b
        /*0350*/ 	.word	0x00000000
        /*0354*/ 	.short	0x010a
        /*0356*/ 	.byte	0x3f
	.zero		1


	//   ....[44]....
        /*0358*/ 	.word	0x00009540
        /*035c*/ 	.word	0x00000003
        /*0360*/ 	.word	0x00000000
        /*0364*/ 	.short	0x010a
        /*0366*/ 	.byte	0x3f
	.zero		1


	//   ....[45]....
        /*0368*/ 	.word	0x000095b0
        /*036c*/ 	.word	0x00000012
        /*0370*/ 	.word	0xfffffff8
        /*0374*/ 	.short	0x010a
        /*0376*/ 	.byte	0x3f
	.zero		1


	//   ....[46]....
        /*0378*/ 	.word	0x00009610
        /*037c*/ 	.word	0x00000012
        /*0380*/ 	.word	0x00000000
        /*0384*/ 	.short	0x010a
        /*0386*/ 	.byte	0x3f
	.zero		1


	//   ....[47]....
        /*0388*/ 	.word	0x00009670
        /*038c*/ 	.word	0x00000015
        /*0390*/ 	.word	0x00000000
        /*0394*/ 	.short	0x010a
        /*0396*/ 	.byte	0x3f
	.zero		1


	//   ....[48]....
        /*0398*/ 	.word	0x000096d0
        /*039c*/ 	.word	0x00000013
        /*03a0*/ 	.word	0x00000008
        /*03a4*/ 	.short	0x010a
        /*03a6*/ 	.byte	0x3f
	.zero		1


	//   ....[49]....
        /*03a8*/ 	.word	0x000097a0
        /*03ac*/ 	.word	0x00000013
        /*03b0*/ 	.word	0x00000048
        /*03b4*/ 	.short	0x010a
        /*03b6*/ 	.byte	0x3f
	.zero		1


	//   ....[50]....
        /*03b8*/ 	.word	0x00009880
        /*03bc*/ 	.word	0x00000005
        /*03c0*/ 	.word	0x00000000
        /*03c4*/ 	.short	0x010a
        /*03c6*/ 	.byte	0x3f
	.zero		1


	//   ....[51]....
        /*03c8*/ 	.word	0x000098d0
        /*03cc*/ 	.word	0x00000007
        /*03d0*/ 	.word	0x00000000
        /*03d4*/ 	.short	0x010a
        /*03d6*/ 	.byte	0x3f
	.zero		1


	//   ....[52]....
        /*03d8*/ 	.word	0x00009920
        /*03dc*/ 	.word	0x00000006
        /*03e0*/ 	.word	0x00000000
        /*03e4*/ 	.short	0x010a
        /*03e6*/ 	.byte	0x3f
	.zero		1


	//   ....[53]....
        /*03e8*/ 	.word	0x00009970
        /*03ec*/ 	.word	0x00000009
        /*03f0*/ 	.word	0x00000000
        /*03f4*/ 	.short	0x010a
        /*03f6*/ 	.byte	0x3f
	.zero		1


	//   ....[54]....
        /*03f8*/ 	.word	0x000099c0
        /*03fc*/ 	.word	0x00000006
        /*0400*/ 	.word	0x00000000
        /*0404*/ 	.short	0x010a
        /*0406*/ 	.byte	0x3f
	.zero		1


	//   ....[55]....
        /*0408*/ 	.word	0x00009a10
        /*040c*/ 	.word	0x00000009
        /*0410*/ 	.word	0x00000000
        /*0414*/ 	.short	0x010a
        /*0416*/ 	.byte	0x3f
	.zero		1


	//   ....[56]....
        /*0418*/ 	.word	0x00009a60
        /*041c*/ 	.word	0x00000008
        /*0420*/ 	.word	0x00000000
        /*0424*/ 	.short	0x010a
        /*0426*/ 	.byte	0x3f
	.zero		1


	//   ....[57]....
        /*0428*/ 	.word	0x00009ab0
        /*042c*/ 	.word	0x0000000b
        /*0430*/ 	.word	0x00000000
        /*0434*/ 	.short	0x010a
        /*0436*/ 	.byte	0x3f
	.zero		1


	//----- nvinfo : EIATTR_NUM_MBARRIERS
	.align		4
.L_28:
        /*0438*/ 	.byte	0x03, 0x38
        /*043a*/ 	.short	0x0018


	//----- nvinfo : EIATTR_EXIT_INSTR_OFFSETS
	.align		4
        /*043c*/ 	.byte	0x04, 0x1c
        /*043e*/ 	.short	(.L_30 - .L_29)


	//   ....[0]....
.L_29:
        /*0440*/ 	.word	0x000013f0


	//   ....[1]....
        /*0444*/ 	.word	0x00001450


	//   ....[2]....
        /*0448*/ 	.word	0x000082d0


	//   ....[3]....
        /*044c*/ 	.word	0x00008300


	//   ....[4]....
        /*0450*/ 	.word	0x00009590


	//----- nvinfo : EIATTR_MAX_THREADS
	.align		4
.L_30:
        /*0454*/ 	.byte	0x04, 0x05
        /*0456*/ 	.short	(.L_32 - .L_31)
.L_31:
        /*0458*/ 	.word	0x00000180
        /*045c*/ 	.word	0x00000001
        /*0460*/ 	.word	0x00000001


	//----- nvinfo : EIATTR_CRS_STACK_SIZE
	.align		4
.L_32:
        /*0464*/ 	.byte	0x04, 0x1e
        /*0466*/ 	.short	(.L_34 - .L_33)
.L_33:
        /*0468*/ 	.word	0x00000000


	//----- nvinfo : EIATTR_CBANK_PARAM_SIZE
	.align		4
.L_34:
        /*046c*/ 	.byte	0x03, 0x19
        /*046e*/ 	.short	0x0470


	//----- nvinfo : EIATTR_PARAM_CBANK
	.align		4
        /*0470*/ 	.byte	0x04, 0x0a
        /*0472*/ 	.short	(.L_36 - .L_35)
	.align		4
.L_35:
        /*0474*/ 	.word	index@(.nv.constant0._ZN7cutlass13device_kernelINS_4gemm6kernel13GemmUniversalIN4cute5tupleIJiiiiEEENS1_10collective13CollectiveMmaINS1_37MainloopSm90TmaGmmaWarpSpecializedFP8ILi9ENS5_IJNS4_1CILi1EEENSA_ILi2EEESB_EEENS1_32KernelTmaWarpSpecializedPingpongEEENS5_IJNSA_ILi64EEENSA_ILi128EEESH_EEENS_12float_e4m3_tENS5_IJlSB_lEEESJ_SK_NS4_8TiledMMAINS4_8MMA_AtomIJNS4_4SM904GMMA31MMA_64x128x32_F32E4M3E4M3_SS_TNILNSO_7ScaleInE1ELSQ_1EEEEEENS4_6LayoutINS5_IJSB_SB_SB_EEENS5_IJNSA_ILi0EEESV_SV_EEEEENS5_IJNS4_10UnderscoreESY_SY_EEEEENS4_23SM90_TMA_LOAD_MULTICASTENS4_14ComposedLayoutINS4_7SwizzleILi3ELi4ELi3EEENS4_18smem_ptr_flag_bitsILi8EEENST_INS5_IJNSA_ILi8EEESH_EEENS5_IJSH_SB_EEEEEEEvNS4_8identityENS4_13SM90_TMA_LOADES1B_vS1C_EENS_8epilogue10collective6detail29Sm90TmaWarpSpecializedAdapterINS1G_15DefaultEpilogueISJ_SK_SK_NS1F_6thread17LinearCombinationISJ_Li1EffLNS1K_9ScaleType4KindE0ELNS_15FloatRoundStyleE2ESJ_EENS1_15EpilogueDefaultEEEEEvvEEEEvNT_6ParamsE)
        /*0478*/ 	.short	0x0210
        /*047a*/ 	.short	0x0470


	//----- nvinfo : EIATTR_SW_WAR
	.align		4
.L_36:
        /*047c*/ 	.byte	0x04, 0x36
        /*047e*/ 	.short	(.L_38 - .L_37)
.L_37:
        /*0480*/ 	.word	0x00000008
.L_38:


//--------------------- .nv.callgraph             --------------------------
	.section	.nv.callgraph,"",@"SHT_CUDA_CALLGRAPH"
	.align	4
	.sectionentsize	8
	.align		4
        /*0000*/ 	.word	0x00000000
	.align		4
        /*0004*/ 	.word	0xffffffff
	.align		4
        /*0008*/ 	.word	0x00000000
	.align		4
        /*000c*/ 	.word	0xfffffffe
	.align		4
        /*0010*/ 	.word	0x00000000
	.align		4
        /*0014*/ 	.word	0xfffffffd
	.align		4
        /*0018*/ 	.word	0x00000000
	.align		4
        /*001c*/ 	.word	0xfffffffc


//--------------------- .nv.constant4             --------------------------
	.section	.nv.constant4,"a",@progbits
	.align	8
	.align		8
.nv.constant4:
        /*0000*/ 	.dword	_ZN39_INTERNAL_2af05345_4_k_cu_f13be619_25434cuda3std3__45__cpo5beginE
	.align		8
        /*0008*/ 	.dword	_ZN39_INTERNAL_2af05345_4_k_cu_f13be619_25434cuda3std3__45__cpo3endE
	.align		8
        /*0010*/ 	.dword	_ZN39_INTERNAL_2af05345_4_k_cu_f13be619_25434cuda3std3__45__cpo6cbeginE
	.align		8
        /*0018*/ 	.dword	_ZN39_INTERNAL_2af05345_4_k_cu_f13be619_25434cuda3std3__45__cpo4cendE
	.align		8
        /*0020*/ 	.dword	_ZN39_INTERNAL_2af05345_4_k_cu_f13be619_25434cuda3std3__441_GLOBAL__N__2af05345_4_k_cu_f13be619_25436ignoreE
	.align		8
        /*0028*/ 	.dword	_ZN39_INTERNAL_2af05345_4_k_cu_f13be619_25434cuda3std3__419piecewise_constructE
	.align		8
        /*0030*/ 	.dword	_ZN39_INTERNAL_2af05345_4_k_cu_f13be619_25434cuda3std3__48in_placeE
	.align		8
        /*0038*/ 	.dword	_ZN39_INTERNAL_2af05345_4_k_cu_f13be619_25434cuda3std6ranges3__45__cpo4swapE
	.align		8
        /*0040*/ 	.dword	_ZN39_INTERNAL_2af05345_4_k_cu_f13be619_25434cuda3std6ranges3__45__cpo9iter_moveE
	.align		8
        /*0048*/ 	.dword	_ZN39_INTERNAL_2af05345_4_k_cu_f13be619_25434cute7productE
	.align		8
        /*0050*/ 	.dword	_ZN39_INTERNAL_2af05345_4_k_cu_f13be619_25434cute1_E


//--------------------- .text._ZN7cutlass13device_kernelINS_4gemm6kernel13GemmUniversalIN4cute5tupleIJiiiiEEENS1_10collective13CollectiveMmaINS1_37MainloopSm90TmaGmmaWarpSpecializedFP8ILi9ENS5_IJNS4_1CILi1EEENSA_ILi2EEESB_EEENS1_32KernelTmaWarpSpecializedPingpongEEENS5_IJNSA_ILi64EEENSA_ILi128EEESH_EEENS_12float_e4m3_tENS5_IJlSB_lEEESJ_SK_NS4_8TiledMMAINS4_8MMA_AtomIJNS4_4SM904GMMA31MMA_64x128x32_F32E4M3E4M3_SS_TNILNSO_7ScaleInE1ELSQ_1EEEEEENS4_6LayoutINS5_IJSB_SB_SB_EEENS5_IJNSA_ILi0EEESV_SV_EEEEENS5_IJNS4_10UnderscoreESY_SY_EEEEENS4_23SM90_TMA_LOAD_MULTICASTENS4_14ComposedLayoutINS4_7SwizzleILi3ELi4ELi3EEENS4_18smem_ptr_flag_bitsILi8EEENST_INS5_IJNSA_ILi8EEESH_EEENS5_IJSH_SB_EEEEEEEvNS4_8identityENS4_13SM90_TMA_LOADES1B_vS1C_EENS_8epilogue10collective6detail29Sm90TmaWarpSpecializedAdapterINS1G_15DefaultEpilogueISJ_SK_SK_NS1F_6thread17LinearCombinationISJ_Li1EffLNS1K_9ScaleType4KindE0ELNS_15FloatRoundStyleE2ESJ_EENS1_15EpilogueDefaultEEEEEvvEEEEvNT_6ParamsE --------------------------
	.section	.text._ZN7cutlass13device_kernelINS_4gemm6kernel13GemmUniversalIN4cute5tupleIJiiiiEEENS1_10collective13CollectiveMmaINS1_37MainloopSm90TmaGmmaWarpSpecializedFP8ILi9ENS5_IJNS4_1CILi1EEENSA_ILi2EEESB_EEENS1_32KernelTmaWarpSpecializedPingpongEEENS5_IJNSA_ILi64EEENSA_ILi128EEESH_EEENS_12float_e4m3_tENS5_IJlSB_lEEESJ_SK_NS4_8TiledMMAINS4_8MMA_AtomIJNS4_4SM904GMMA31MMA_64x128x32_F32E4M3E4M3_SS_TNILNSO_7ScaleInE1ELSQ_1EEEEEENS4_6LayoutINS5_IJSB_SB_SB_EEENS5_IJNSA_ILi0EEESV_SV_EEEEENS5_IJNS4_10UnderscoreESY_SY_EEEEENS4_23SM90_TMA_LOAD_MULTICASTENS4_14ComposedLayoutINS4_7SwizzleILi3ELi4ELi3EEENS4_18smem_ptr_flag_bitsILi8EEENST_INS5_IJNSA_ILi8EEESH_EEENS5_IJSH_SB_EEEEEEEvNS4_8identityENS4_13SM90_TMA_LOADES1B_vS1C_EENS_8epilogue10collective6detail29Sm90TmaWarpSpecializedAdapterINS1G_15DefaultEpilogueISJ_SK_SK_NS1F_6thread17LinearCombinationISJ_Li1EffLNS1K_9ScaleType4KindE0ELNS_15FloatRoundStyleE2ESJ_EENS1_15EpilogueDefaultEEEEEvvEEEEvNT_6ParamsE,"ax",@progbits
	.align	128
.text._ZN7cutlass13device_kernelINS_4gemm6kernel13GemmUniversalIN4cute5tupleIJiiiiEEENS1_10collective13CollectiveMmaINS1_37MainloopSm90TmaGmmaWarpSpecializedFP8ILi9ENS5_IJNS4_1CILi1EEENSA_ILi2EEESB_EEENS1_32KernelTmaWarpSpecializedPingpongEEENS5_IJNSA_ILi64EEENSA_ILi128EEESH_EEENS_12float_e4m3_tENS5_IJlSB_lEEESJ_SK_NS4_8TiledMMAINS4_8MMA_AtomIJNS4_4SM904GMMA31MMA_64x128x32_F32E4M3E4M3_SS_TNILNSO_7ScaleInE1ELSQ_1EEEEEENS4_6LayoutINS5_IJSB_SB_SB_EEENS5_IJNSA_ILi0EEESV_SV_EEEEENS5_IJNS4_10UnderscoreESY_SY_EEEEENS4_23SM90_TMA_LOAD_MULTICASTENS4_14ComposedLayoutINS4_7SwizzleILi3ELi4ELi3EEENS4_18smem_ptr_flag_bitsILi8EEENST_INS5_IJNSA_ILi8EEESH_EEENS5_IJSH_SB_EEEEEEEvNS4_8identityENS4_13SM90_TMA_LOADES1B_vS1C_EENS_8epilogue10collective6detail29Sm90TmaWarpSpecializedAdapterINS1G_15DefaultEpilogueISJ_SK_SK_NS1F_6thread17LinearCombinationISJ_Li1EffLNS1K_9ScaleType4KindE0ELNS_15FloatRoundStyleE2ESJ_EENS1_15EpilogueDefaultEEEEEvvEEEEvNT_6ParamsE:
        .type           _ZN7cutlass13device_kernelINS_4gemm6kernel13GemmUniversalIN4cute5tupleIJiiiiEEENS1_10collective13CollectiveMmaINS1_37MainloopSm90TmaGmmaWarpSpecializedFP8ILi9ENS5_IJNS4_1CILi1EEENSA_ILi2EEESB_EEENS1_32KernelTmaWarpSpecializedPingpongEEENS5_IJNSA_ILi64EEENSA_ILi128EEESH_EEENS_12float_e4m3_tENS5_IJlSB_lEEESJ_SK_NS4_8TiledMMAINS4_8MMA_AtomIJNS4_4SM904GMMA31MMA_64x128x32_F32E4M3E4M3_SS_TNILNSO_7ScaleInE1ELSQ_1EEEEEENS4_6LayoutINS5_IJSB_SB_SB_EEENS5_IJNSA_ILi0EEESV_SV_EEEEENS5_IJNS4_10UnderscoreESY_SY_EEEEENS4_23SM90_TMA_LOAD_MULTICASTENS4_14ComposedLayoutINS4_7SwizzleILi3ELi4ELi3EEENS4_18smem_ptr_flag_bitsILi8EEENST_INS5_IJNSA_ILi8EEESH_EEENS5_IJSH_SB_EEEEEEEvNS4_8identityENS4_13SM90_TMA_LOADES1B_vS1C_EENS_8epilogue10collective6detail29Sm90TmaWarpSpecializedAdapterINS1G_15DefaultEpilogueISJ_SK_SK_NS1F_6thread17LinearCombinationISJ_Li1EffLNS1K_9ScaleType4KindE0ELNS_15FloatRoundStyleE2ESJ_EENS1_15EpilogueDefaultEEEEEvvEEEEvNT_6ParamsE,@function
        .size           _ZN7cutlass13device_kernelINS_4gemm6kernel13GemmUniversalIN4cute5tupleIJiiiiEEENS1_10collective13CollectiveMmaINS1_37MainloopSm90TmaGmmaWarpSpecializedFP8ILi9ENS5_IJNS4_1CILi1EEENSA_ILi2EEESB_EEENS1_32KernelTmaWarpSpecializedPingpongEEENS5_IJNSA_ILi64EEENSA_ILi128EEESH_EEENS_12float_e4m3_tENS5_IJlSB_lEEESJ_SK_NS4_8TiledMMAINS4_8MMA_AtomIJNS4_4SM904GMMA31MMA_64x128x32_F32E4M3E4M3_SS_TNILNSO_7ScaleInE1ELSQ_1EEEEEENS4_6LayoutINS5_IJSB_SB_SB_EEENS5_IJNSA_ILi0EEESV_SV_EEEEENS5_IJNS4_10UnderscoreESY_SY_EEEEENS4_23SM90_TMA_LOAD_MULTICASTENS4_14ComposedLayoutINS4_7SwizzleILi3ELi4ELi3EEENS4_18smem_ptr_flag_bitsILi8EEENST_INS5_IJNSA_ILi8EEESH_EEENS5_IJSH_SB_EEEEEEEvNS4_8identityENS4_13SM90_TMA_LOADES1B_vS1C_EENS_8epilogue10collective6detail29Sm90TmaWarpSpecializedAdapterINS1G_15DefaultEpilogueISJ_SK_SK_NS1F_6thread17LinearCombinationISJ_Li1EffLNS1K_9ScaleType4KindE0ELNS_15FloatRoundStyleE2ESJ_EENS1_15EpilogueDefaultEEEEEvvEEEEvNT_6ParamsE,(.L_x_219 - _ZN7cutlass13device_kernelINS_4gemm6kernel13GemmUniversalIN4cute5tupleIJiiiiEEENS1_10collective13CollectiveMmaINS1_37MainloopSm90TmaGmmaWarpSpecializedFP8ILi9ENS5_IJNS4_1CILi1EEENSA_ILi2EEESB_EEENS1_32KernelTmaWarpSpecializedPingpongEEENS5_IJNSA_ILi64EEENSA_ILi128EEESH_EEENS_12float_e4m3_tENS5_IJlSB_lEEESJ_SK_NS4_8TiledMMAINS4_8MMA_AtomIJNS4_4SM904GMMA31MMA_64x128x32_F32E4M3E4M3_SS_TNILNSO_7ScaleInE1ELSQ_1EEEEEENS4_6LayoutINS5_IJSB_SB_SB_EEENS5_IJNSA_ILi0EEESV_SV_EEEEENS5_IJNS4_10UnderscoreESY_SY_EEEEENS4_23SM90_TMA_LOAD_MULTICASTENS4_14ComposedLayoutINS4_7SwizzleILi3ELi4ELi3EEENS4_18smem_ptr_flag_bitsILi8EEENST_INS5_IJNSA_ILi8EEESH_EEENS5_IJSH_SB_EEEEEEEvNS4_8identityENS4_13SM90_TMA_LOADES1B_vS1C_EENS_8epilogue10collective6detail29Sm90TmaWarpSpecializedAdapterINS1G_15DefaultEpilogueISJ_SK_SK_NS1F_6thread17LinearCombinationISJ_Li1EffLNS1K_9ScaleType4KindE0ELNS_15FloatRoundStyleE2ESJ_EENS1_15EpilogueDefaultEEEEEvvEEEEvNT_6ParamsE)
        .other          _ZN7cutlass13device_kernelINS_4gemm6kernel13GemmUniversalIN4cute5tupleIJiiiiEEENS1_10collective13CollectiveMmaINS1_37MainloopSm90TmaGmmaWarpSpecializedFP8ILi9ENS5_IJNS4_1CILi1EEENSA_ILi2EEESB_EEENS1_32KernelTmaWarpSpecializedPingpongEEENS5_IJNSA_ILi64EEENSA_ILi128EEESH_EEENS_12float_e4m3_tENS5_IJlSB_lEEESJ_SK_NS4_8TiledMMAINS4_8MMA_AtomIJNS4_4SM904GMMA31MMA_64x128x32_F32E4M3E4M3_SS_TNILNSO_7ScaleInE1ELSQ_1EEEEEENS4_6LayoutINS5_IJSB_SB_SB_EEENS5_IJNSA_ILi0EEESV_SV_EEEEENS5_IJNS4_10UnderscoreESY_SY_EEEEENS4_23SM90_TMA_LOAD_MULTICASTENS4_14ComposedLayoutINS4_7SwizzleILi3ELi4ELi3EEENS4_18smem_ptr_flag_bitsILi8EEENST_INS5_IJNSA_ILi8EEESH_EEENS5_IJSH_SB_EEEEEEEvNS4_8identityENS4_13SM90_TMA_LOADES1B_vS1C_EENS_8epilogue10collective6detail29Sm90TmaWarpSpecializedAdapterINS1G_15DefaultEpilogueISJ_SK_SK_NS1F_6thread17LinearCombinationISJ_Li1EffLNS1K_9ScaleType4KindE0ELNS_15FloatRoundStyleE2ESJ_EENS1_15EpilogueDefaultEEEEEvvEEEEvNT_6ParamsE,@"STO_CUDA_ENTRY STV_DEFAULT"
_ZN7cutlass13device_kernelINS_4gemm6kernel13GemmUniversalIN4cute5tupleIJiiiiEEENS1_10collective13CollectiveMmaINS1_37MainloopSm90TmaGmmaWarpSpecializedFP8ILi9ENS5_IJNS4_1CILi1EEENSA_ILi2EEESB_EEENS1_32KernelTmaWarpSpecializedPingpongEEENS5_IJNSA_ILi64EEENSA_ILi128EEESH_EEENS_12float_e4m3_tENS5_IJlSB_lEEESJ_SK_NS4_8TiledMMAINS4_8MMA_AtomIJNS4_4SM904GMMA31MMA_64x128x32_F32E4M3E4M3_SS_TNILNSO_7ScaleInE1ELSQ_1EEEEEENS4_6LayoutINS5_IJSB_SB_SB_EEENS5_IJNSA_ILi0EEESV_SV_EEEEENS5_IJNS4_10UnderscoreESY_SY_EEEEENS4_23SM90_TMA_LOAD_MULTICASTENS4_14ComposedLayoutINS4_7SwizzleILi3ELi4ELi3EEENS4_18smem_ptr_flag_bitsILi8EEENST_INS5_IJNSA_ILi8EEESH_EEENS5_IJSH_SB_EEEEEEEvNS4_8identityENS4_13SM90_TMA_LOADES1B_vS1C_EENS_8epilogue10collective6detail29Sm90TmaWarpSpecializedAdapterINS1G_15DefaultEpilogueISJ_SK_SK_NS1F_6thread17LinearCombinationISJ_Li1EffLNS1K_9ScaleType4KindE0ELNS_15FloatRoundStyleE2ESJ_EENS1_15EpilogueDefaultEEEEEvvEEEEvNT_6ParamsE:
[----:B------:R-:W-:Y:S01]  /*0000*/  LDC R1, c[0x0][0x28] ;  /* 0x00000a00ff017b82 */ /* 0x000fe20000000800 */
[----:B------:R-:W0:Y:S01]  /*0010*/  S2R R16, SR_TID.X ;  /* 0x0000000000107919 */ /* 0x000e220000002100 */
[----:B------:R-:W-:Y:S01]  /*0020*/  ELECT P0, URZ, PT ;  /* 0x00000000003f782f */ /* 0x000fe20003800000 */
[----:B------:R-:W-:Y:S01]  /*0030*/  BSSY B0, `(.L_x_0) ;  /* 0x000000f000007945 */ /* 0x000fe20003800000 */
[--C-:B0-----:R-:W-:Y:S02]  /*0040*/  SHF.R.U32.HI R0, RZ, 0x5, R16.reuse ;  /* 0x00000005ff007819 */ /* 0x101fe40000011610 */
[----:B------:R-:W-:-:S03]  /*0050*/  SHF.R.U32.HI R4, RZ, 0x7, R16 ;  /* 0x00000007ff047819 */ /* 0x000fc60000011610 */
[----:B------:R-:W0:Y:S04]  /*0060*/  SHFL.IDX PT, R2, R0, RZ, 0x1f ;  /* 0x00001fff00027589 */ /* 0x000e2800000e0000 */
[----:B------:R1:W2:Y:S01]  /*0070*/  SHFL.IDX PT, R5, R4, RZ, 0x1f ;  /* 0x00001fff04057589 */ /* 0x0002a200000e0000 */
[----:B0-----:R-:W-:-:S13]  /*0080*/  ISETP.NE.OR P0, PT, R2, RZ, !P0 ;  /* 0x000000ff0200720c */ /* 0x001fda0004705670 */
[----:B-12---:R-:W-:Y:S05]  /*0090*/  @P0 BRA `(.L_x_1) ;  /* 0x0000000000200947 */ /* 0x006fea0003800000 */
[----:B------:R-:W-:Y:S02]  /*00a0*/  ULDC.64 UR4, c[0x0][0x198] ;  /* 0x0000660000047ab9 */ /* 0x000fe40000000a00 */
[----:B------:R-:W-:Y:S02]  /*00b0*/  UIADD3 UR6, UP0, UR4, 0xf0, URZ ;  /* 0x000000f004067890 */ /* 0x000fe4000ff1e03f */
[----:B------:R-:W-:Y:S02]  /*00c0*/  UIADD3 UR4, UP1, UR4, 0x1f0, URZ ;  /* 0x000001f004047890 */ /* 0x000fe4000ff3e03f */
[----:B------:R-:W-:Y:S02]  /*00d0*/  UIADD3.X UR7, URZ, UR5, URZ, UP0, !UPT ;  /* 0x000000053f077290 */ /* 0x000fe400087fe43f */
[----:B------:R-:W-:-:S07]  /*00e0*/  UIADD3.X UR5, URZ, UR5, URZ, UP1, !UPT ;  /* 0x000000053f057290 */ /* 0x000fce0008ffe43f */
[----:B------:R0:W-:Y:S02]  /*00f0*/  UTMACCTL.PF [UR6] ;  /* 0x00000000060079b9 */ /* 0x0001e40008040000 */
[----:B------:R0:W-:Y:S02]  /*0100*/  UTMACCTL.PF [UR4] ;  /* 0x00000000040079b9 */ /* 0x0001e40008040000 */
[----:B0-----:R-:W-:Y:S01]  /*0110*/  NOP ;  /* 0x0000000000007918 */ /* 0x001fe20000000000 */
.L_x_1:
[----:B------:R-:W-:Y:S05]  /*0120*/  BSYNC B0 ;  /* 0x0000000000007941 */ /* 0x000fea0003800000 */
.L_x_0:
[----:B------:R-:W0:Y:S01]  /*0130*/  SHFL.IDX PT, R6, R0, RZ, 0x1f ;  /* 0x00001fff00067589 */ /* 0x000e2200000e0000 */
[----:B------:R-:W-:Y:S02]  /*0140*/  SHF.R.S32.HI R3, RZ, 0x1f, R16 ;  /* 0x0000001fff037819 */ /* 0x000fe40000011410 */
[----:B0-----:R-:W-:-:S13]  /*0150*/  ISETP.NE.AND P0, PT, R6, RZ, PT ;  /* 0x000000ff0600720c */ /* 0x001fda0003f05270 */
[----:B------:R-:W-:Y:S05]  /*0160*/  @P0 BRA `(.L_x_2) ;  /* 0x00000000008c0947 */ /* 0x000fea0003800000 */
[----:B------:R-:W-:Y:S01]  /*0170*/  ELECT P0, URZ, PT ;  /* 0x00000000003f782f */ /* 0x000fe20003800000 */
[----:B------:R-:W-:-:S12]  /*0180*/  BSSY B0, `(.L_x_2) ;  /* 0x0000021000007945 */ /* 0x000fd80003800000 */
[----:B------:R-:W-:Y:S05]  /*0190*/  @!P0 BRA `(.L_x_3) ;  /* 0x00000000007c8947 */ /* 0x000fea0003800000 */
[----:B------:R-:W0:Y:S01]  /*01a0*/  S2UR UR8, SR_CgaCtaId ;  /* 0x00000000000879c3 */ /* 0x000e220000008800 */
[----:B------:R-:W-:Y:S01]  /*01b0*/  UMOV UR4, 0x400 ;  /* 0x0000040000047882 */ /* 0x000fe20000000000 */
[----:B------:R-:W-:Y:S01]  /*01c0*/  UMOV UR5, 0x1 ;  /* 0x0000000100057882 */ /* 0x000fe20000000000 */
[----:B------:R-:W-:Y:S02]  /*01d0*/  UMOV UR6, 0x2 ;  /* 0x0000000200067882 */ /* 0x000fe40000000000 */
[----:B------:R-:W-:-:S04]  /*01e0*/  UIADD3 UR6, -UR6, 0x100000, URZ ;  /* 0x0010000006067890 */ /* 0x000fc8000fffe13f */
[----:B------:R-:W-:Y:S02]  /*01f0*/  USHF.L.U32 UR7, UR6, 0xb, URZ ;  /* 0x0000000b06077899 */ /* 0x000fe4000800063f */
[----:B------:R-:W-:Y:S02]  /*0200*/  USHF.L.U32 UR6, UR6, 0x1, URZ ;  /* 0x0000000106067899 */ /* 0x000fe4000800063f */
[----:B0-----:R-:W-:Y:S02]  /*0210*/  ULEA UR8, UR8, UR4, 0x18 ;  /* 0x0000000408087291 */ /* 0x001fe4000f8ec03f */
[----:B------:R-:W-:-:S04]  /*0220*/  UIADD3 UR4, -UR5, 0x100000, URZ ;  /* 0x0010000005047890 */ /* 0x000fc8000fffe13f */
[----:B------:R-:W-:Y:S02]  /*0230*/  USHF.L.U32 UR5, UR4, 0xb, URZ ;  /* 0x0000000b04057899 */ /* 0x000fe4000800063f */
[----:B------:R-:W-:Y:S01]  /*0240*/  USHF.L.U32 UR4, UR4, 0x1, URZ ;  /* 0x0000000104047899 */ /* 0x000fe2000800063f */
[----:B------:R-:W0:Y:S11]  /*0250*/  FENCE.VIEW.ASYNC.S ;  /* 0x00000000000073c6 */ /* 0x000e360000000000 */
[----:B0-----:R0:W1:Y:S01]  /*0260*/  SYNCS.EXCH.64 URZ, [UR8], UR4 ;  /* 0x00000004083f75b2 */ /* 0x0010620008000100 */
[----:B------:R0:W2:Y:S01]  /*0270*/  SYNCS.EXCH.64 URZ, [UR8+0x48], UR6 ;  /* 0x00004806083f75b2 */ /* 0x0000a20008000100 */
[----:B------:R0:W3:Y:S01]  /*0280*/  SYNCS.EXCH.64 URZ, [UR8+0x8], UR4 ;  /* 0x00000804083f75b2 */ /* 0x0000e20008000100 */
[----:B------:R0:W4:Y:S01]  /*0290*/  SYNCS.EXCH.64 URZ, [UR8+0x50], UR6 ;  /* 0x00005006083f75b2 */ /* 0x0001220008000100 */
[----:B------:R0:W0:Y:S01]  /*02a0*/  SYNCS.EXCH.64 URZ, [UR8+0x10], UR4 ;  /* 0x00001004083f75b2 */ /* 0x0000220008000100 */
        /* <DEDUP_REMOVED lines=13> */
[----:B------:R-:W-:Y:S01]  /*0380*/  NOP ;  /* 0x0000000000007918 */ /* 0x000fe20000000000 */
.L_x_3:
[----:B0-----:R-:W-:Y:S05]  /*0390*/  BSYNC B0 ;  /* 0x0000000000007941 */ /* 0x001fea0003800000 */
.L_x_2:
[----:B------:R-:W0:Y:S01]  /*03a0*/  SHFL.IDX PT, R10, R0, RZ, 0x1f ;  /* 0x00001fff000a7589 */ /* 0x000e2200000e0000 */
[----:B------:R-:W-:Y:S01]  /*03b0*/  LEA.HI R3, R3, R16, RZ, 0x7 ;  /* 0x0000001003037211 */ /* 0x000fe200078f38ff */
[----:B------:R-:W5:Y:S01]  /*03c0*/  S2UR UR13, SR_CTAID.X ;  /* 0x00000000000d79c3 */ /* 0x000f620000002500 */
[----:B------:R-:W-:Y:S01]  /*03d0*/  ELECT P0, URZ, PT ;  /* 0x00000000003f782f */ /* 0x000fe20003800000 */
[----:B------:R-:W1:Y:S01]  /*03e0*/  SHFL.IDX PT, R9, R0, RZ, 0x1f ;  /* 0x00001fff00097589 */ /* 0x000e6200000e0000 */
[----:B------:R-:W-:Y:S02]  /*03f0*/  LOP3.LUT R3, R3, 0xffffff80, RZ, 0xc0, !PT ;  /* 0xffffff8003037812 */ /* 0x000fe400078ec0ff */
[----:B------:R-:W-:Y:S01]  /*0400*/  ELECT P1, URZ, PT ;  /* 0x00000000003f782f */ /* 0x000fe20003820000 */
[----:B------:R-:W-:Y:S01]  /*0410*/  NOP ;  /* 0x0000000000007918 */ /* 0x000fe20000000000 */
[----:B------:R-:W2:Y:S01]  /*0420*/  S2R R12, SR_CTAID.Y ;  /* 0x00000000000c7919 */ /* 0x000ea20000002600 */
[----:B------:R-:W-:Y:S01]  /*0430*/  ULDC UR4, c[0x0][0x150] ;  /* 0x0000540000047ab9 */ /* 0x000fe20000000800 */
[----:B------:R-:W-:Y:S01]  /*0440*/  IMAD.IADD R14, R16, 0x1, -R3 ;  /* 0x00000001100e7824 */ /* 0x000fe200078e0a03 */
[----:B------:R-:W3:Y:S01]  /*0450*/  LDC R25, c[0x0][0x148] ;  /* 0x00005200ff197b82 */ /* 0x000ee20000000800 */
[----:B------:R2:W4:Y:S01]  /*0460*/  SHFL.IDX PT, R11, R4, RZ, 0x1f ;  /* 0x00001fff040b7589 */ /* 0x00052200000e0000 */
[----:B------:R-:W-:Y:S01]  /*0470*/  UMOV UR12, 0x80 ;  /* 0x00000080000c7882 */ /* 0x000fe20000000000 */
[----:B------:R-:W-:Y:S01]  /*0480*/  NOP ;  /* 0x0000000000007918 */ /* 0x000fe20000000000 */
[----:B------:R-:W-:Y:S01]  /*0490*/  SHF.R.S32.HI R23, RZ, 0x1f, R14 ;  /* 0x0000001fff177819 */ /* 0x000fe2000001140e */
[C---:B------:R-:W-:Y:S01]  /*04a0*/  VIADD R38, R5.reuse, 0xffffffff ;  /* 0xffffffff05267836 */ /* 0x040fe20000000000 */
[----:B------:R-:W-:-:S02]  /*04b0*/  ISETP.NE.AND P2, PT, R5, RZ, PT ;  /* 0x000000ff0500720c */ /* 0x000fc40003f45270 */
[----:B------:R-:W-:Y:S02]  /*04c0*/  LEA.HI R3, R23, R14, RZ, 0x3 ;  /* 0x0000000e17037211 */ /* 0x000fe400078f18ff */
[----:B------:R-:W-:Y:S02]  /*04d0*/  ISETP.GE.U32.AND P5, PT, R38, 0x2, PT ;  /* 0x000000022600780c */ /* 0x000fe40003fa6070 */
[--C-:B------:R-:W-:Y:S02]  /*04e0*/  SHF.R.S32.HI R7, RZ, 0x3, R3.reuse ;  /* 0x00000003ff077819 */ /* 0x100fe40000011403 */
[----:B0-----:R-:W-:Y:S02]  /*04f0*/  ISETP.NE.OR P0, PT, R10, RZ, !P0 ;  /* 0x000000ff0a00720c */ /* 0x001fe40004705670 */
[----:B------:R-:W-:Y:S01]  /*0500*/  SHF.R.S32.HI R8, RZ, 0x1f, R3 ;  /* 0x0000001fff087819 */ /* 0x000fe20000011403 */
[----:B------:R-:W0:Y:S01]  /*0510*/  LDC R10, c[0x0][0x140] ;  /* 0x00005000ff0a7b82 */ /* 0x000e220000000800 */
[----:B-1----:R-:W-:-:S02]  /*0520*/  ISETP.NE.OR P1, PT, R9, RZ, !P1 ;  /* 0x000000ff0900720c */ /* 0x002fc40004f25670 */
[----:B------:R-:W-:Y:S02]  /*0530*/  LEA.HI R8, R8, R7, RZ, 0x2 ;  /* 0x0000000708087211 */ /* 0x000fe400078f10ff */
[----:B-----5:R-:W-:Y:S02]  /*0540*/  I2FP.F32.U32 R0, UR13 ;  /* 0x0000000d00007c45 */ /* 0x020fe40008201000 */
[----:B------:R-:W-:Y:S01]  /*0550*/  LOP3.LUT R8, R8, 0xfffffffc, RZ, 0xc0, !PT ;  /* 0xfffffffc08087812 */ /* 0x000fe200078ec0ff */
[----:B------:R-:W1:Y:S01]  /*0560*/  LDC R9, c[0x0][0x144] ;  /* 0x00005100ff097b82 */ /* 0x000e620000000800 */
[----:B------:R-:W-:Y:S01]  /*0570*/  SHF.R.S32.HI R3, RZ, 0x1f, R2 ;  /* 0x0000001fff037819 */ /* 0x000fe20000011402 */
[----:B------:R-:W-:Y:S01]  /*0580*/  VOTEU.ALL UP0, P0 ;  /* 0x00000000003f7886 */ /* 0x000fe20000000000 */
[----:B------:R-:W-:Y:S01]  /*0590*/  FMUL R0, R0, UR4 ;  /* 0x0000000400007c20 */ /* 0x000fe20008400000 */
[----:B--2---:R-:W-:Y:S01]  /*05a0*/  I2FP.F32.U32 R4, R12 ;  /* 0x0000000c00047245 */ /* 0x004fe20000201000 */
[----:B------:R-:W-:Y:S01]  /*05b0*/  ULDC UR4, c[0x0][0x154] ;  /* 0x0000550000047ab9 */ /* 0x000fe20000000800 */
[----:B------:R-:W-:Y:S01]  /*05c0*/  VOTEU.ALL UP1, P1 ;  /* 0x00000000003f7886 */ /* 0x000fe20000820000 */
[----:B------:R-:W-:Y:S01]  /*05d0*/  IMAD.IADD R8, R7, 0x1, -R8 ;  /* 0x0000000107087824 */ /* 0x000fe200078e0a08 */
[----:B------:R-:W2:Y:S01]  /*05e0*/  @!UP0 S2UR UR7, SR_CgaCtaId ;  /* 0x00000000000789c3 */ /* 0x000ea20000008800 */
[----:B------:R-:W-:Y:S01]  /*05f0*/  SHF.R.S32.HI R7, RZ, 0x1f, R6 ;  /* 0x0000001fff077819 */ /* 0x000fe20000011406 */
[----:B------:R-:W-:Y:S01]  /*0600*/  FMUL R4, R4, UR4 ;  /* 0x0000000404047c20 */ /* 0x000fe20008400000 */
[----:B------:R-:W-:Y:S01]  /*0610*/  LEA.HI R3, R3, R2, RZ, 0x2 ;  /* 0x0000000203037211 */ /* 0x000fe200078f10ff */
[----:B------:R-:W5:Y:S01]  /*0620*/  F2I.U32.TRUNC.NTZ R0, R0 ;  /* 0x0000000000007305 */ /* 0x000f62000020f000 */
[----:B------:R-:W-:Y:S01]  /*0630*/  LEA.HI R7, R7, R6, RZ, 0x2 ;  /* 0x0000000607077211 */ /* 0x000fe200078f10ff */
[----:B------:R-:W-:Y:S01]  /*0640*/  UMOV UR4, 0x20 ;  /* 0x0000002000047882 */ /* 0x000fe20000000000 */
[----:B------:R-:W-:Y:S01]  /*0650*/  LOP3.LUT R3, R3, 0xfffffffc, RZ, 0xc0, !PT ;  /* 0xfffffffc03037812 */ /* 0x000fe200078ec0ff */
[----:B------:R-:W4:Y:S01]  /*0660*/  @!UP1 S2UR UR10, SR_CgaCtaId ;  /* 0x00000000000a99c3 */ /* 0x000f220000008800 */
[----:B------:R-:W-:Y:S01]  /*0670*/  LOP3.LUT R7, R7, 0x3ffffffc, RZ, 0xc0, !PT ;  /* 0x3ffffffc07077812 */ /* 0x000fe200078ec0ff */
[----:B------:R-:W-:Y:S01]  /*0680*/  @!UP0 UMOV UR6, 0x400 ;  /* 0x0000040000068882 */ /* 0x000fe20000000000 */
[----:B------:R-:W-:-:S04]  /*0690*/  @!UP0 UIADD3 UR4, -UR4, 0x100000, URZ ;  /* 0x0010000004048890 */ /* 0x000fc8000fffe13f */
[----:B------:R-:W-:Y:S02]  /*06a0*/  @!UP0 USHF.L.U32 UR5, UR4, 0xb, URZ ;  /* 0x0000000b04058899 */ /* 0x000fe4000800063f */
[----:B------:R-:W-:Y:S01]  /*06b0*/  @!UP0 USHF.L.U32 UR4, UR4, 0x1, URZ ;  /* 0x0000000104048899 */ /* 0x000fe2000800063f */
[----:B------:R-:W3:Y:S01]  /*06c0*/  F2I.U32.TRUNC.NTZ R4, R4 ;  /* 0x0000000400047305 */ /* 0x000ee2000020f000 */
[----:B------:R-:W-:Y:S01]  /*06d0*/  IMAD.IADD R17, R2, 0x1, -R3 ;  /* 0x0000000102117824 */ /* 0x000fe200078e0a03 */
[----:B------:R-:W-:Y:S01]  /*06e0*/  @!UP1 UMOV UR9, 0x400 ;  /* 0x0000040000099882 */ /* 0x000fe20000000000 */
[----:B------:R-:W-:Y:S01]  /*06f0*/  IMAD.IADD R7, R6, 0x1, -R7 ;  /* 0x0000000106077824 */ /* 0x000fe200078e0a07 */
[----:B0-----:R-:W-:Y:S01]  /*0700*/  ISETP.EQ.U32.AND P4, PT, R10, 0x1, PT ;  /* 0x000000010a00780c */ /* 0x001fe20003f82070 */
[----:B------:R-:W-:Y:S01]  /*0710*/  VOTEU.ALL UP2, P1 ;  /* 0x00000000003f7886 */ /* 0x000fe20000840000 */
[----:B------:R-:W-:Y:S01]  /*0720*/  VOTEU.ALL UP3, P1 ;  /* 0x00000000003f7886 */ /* 0x000fe20000860000 */
[----:B------:R-:W-:Y:S01]  /*0730*/  IMAD R7, R7, 0x4, R8 ;  /* 0x0000000407077824 */ /* 0x000fe200078e0208 */
[----:B------:R-:W-:Y:S01]  /*0740*/  VOTEU.ALL UP4, P1 ;  /* 0x00000000003f7886 */ /* 0x000fe20000880000 */
[----:B------:R-:W-:Y:S01]  /*0750*/  VOTEU.ALL UP5, P1 ;  /* 0x00000000003f7886 */ /* 0x000fe200008a0000 */
[----:B------:R-:W-:Y:S01]  /*0760*/  ISETP.NE.AND P1, PT, R17, 0x3, PT ;  /* 0x000000031100780c */ /* 0x000fe20003f25270 */
[----:B------:R-:W-:Y:S01]  /*0770*/  IMAD.SHL.U32 R10, R7, 0x4, RZ ;  /* 0x00000004070a7824 */ /* 0x000fe200078e00ff */
[----:B--2---:R-:W-:Y:S01]  /*0780*/  @!UP0 ULEA UR8, UR7, UR6, 0x18 ;  /* 0x0000000607088291 */ /* 0x004fe2000f8ec03f */
[----:B-----5:R-:W-:Y:S01]  /*0790*/  IMAD.MOV R0, RZ, RZ, -R0 ;  /* 0x000000ffff007224 */ /* 0x020fe200078e0a00 */
[----:B------:R-:W-:-:S04]  /*07a0*/  @!UP1 UIADD3 UR6, -UR12, 0x100000, URZ ;  /* 0x001000000c069890 */ /* 0x000fc8000fffe13f */
[----:B------:R-:W-:Y:S02]  /*07b0*/  @!UP1 USHF.L.U32 UR7, UR6, 0xb, URZ ;  /* 0x0000000b06079899 */ /* 0x000fe4000800063f */
[----:B------:R-:W-:Y:S01]  /*07c0*/  @!UP1 USHF.L.U32 UR6, UR6, 0x1, URZ ;  /* 0x0000000106069899 */ /* 0x000fe2000800063f */
[----:B---3--:R-:W-:Y:S01]  /*07d0*/  IMAD.MOV R24, RZ, RZ, -R4 ;  /* 0x000000ffff187224 */ /* 0x008fe200078e0a04 */
[----:B------:R-:W-:Y:S01]  /*07e0*/  VOTEU.ALL UP0, P0 ;  /* 0x00000000003f7886 */ /* 0x000fe20000000000 */
[----:B------:R-:W-:Y:S01]  /*07f0*/  LOP3.LUT R10, R7, 0xc, R10, 0x78, !PT ;  /* 0x0000000c070a7812 */ /* 0x000fe200078e780a */
[----:B-1----:R-:W-:Y:S01]  /*0800*/  IMAD R22, R9, R0, UR13 ;  /* 0x0000000d09167e24 */ /* 0x002fe2000f8e0200 */
[----:B------:R-:W-:Y:S01]  /*0810*/  ISETP.EQ.OR P1, PT, R17, RZ, !P1 ;  /* 0x000000ff1100720c */ /* 0x000fe20004f22670 */
[----:B----4-:R-:W-:Y:S01]  /*0820*/  @!UP1 ULEA UR9, UR10, UR9, 0x18 ;  /* 0x000000090a099291 */ /* 0x010fe2000f8ec03f */
[----:B------:R-:W-:Y:S01]  /*0830*/  IMAD R3, R25, R24, R12 ;  /* 0x0000001819037224 */ /* 0x000fe200078e020c */
[----:B------:R-:W-:Y:S01]  /*0840*/  VOTEU.ALL UP1, P0 ;  /* 0x00000000003f7886 */ /* 0x000fe20000020000 */
[----:B------:R-:W-:Y:S01]  /*0850*/  LOP3.LUT P0, RZ, R14, 0x7, RZ, 0xc0, !PT ;  /* 0x000000070eff7812 */ /* 0x000fe2000780c0ff */
[----:B------:R-:W0:Y:S02]  /*0860*/  FENCE.VIEW.ASYNC.S ;  /* 0x00000000000073c6 */ /* 0x000e240000000000 */
[----:B0-----:R0:W1:Y:S01]  /*0870*/  @!UP0 SYNCS.EXCH.64 URZ, [UR8+0xc0], UR4 ;  /* 0x0000c004083f85b2 */ /* 0x0010620008000100 */
[----:B------:R-:W-:-:S02]  /*0880*/  ISETP.EQ.AND P1, PT, R5, RZ, P1 ;  /* 0x000000ff0500720c */ /* 0x000fc40000f22270 */
[----:B------:R-:W-:Y:S02]  /*0890*/  ISETP.NE.AND P3, PT, R3, R10, PT ;  /* 0x0000000a0300720c */ /* 0x000fe40003f65270 */
[----:B------:R-:W-:Y:S02]  /*08a0*/  ISETP.LT.U32.AND P0, PT, R10, 0x2, !P0 ;  /* 0x000000020a00780c */ /* 0x000fe40004701070 */
[----:B------:R-:W-:Y:S02]  /*08b0*/  ISETP.EQ.OR P3, PT, R22, RZ, !P3 ;  /* 0x000000ff1600720c */ /* 0x000fe40005f62670 */
[----:B------:R-:W-:Y:S02]  /*08c0*/  SEL R7, RZ, 0x1, !P1 ;  /* 0x00000001ff077807 */ /* 0x000fe40004800000 */
[----:B------:R-:W-:Y:S02]  /*08d0*/  R2UR UR11, R11 ;  /* 0x000000000b0b72ca */ /* 0x000fe400000e0000 */
[----:B------:R-:W-:-:S02]  /*08e0*/  PLOP3.LUT P0, PT, P0, P3, PT, 0x80, 0x0 ;  /* 0x000000000000781c */ /* 0x000fc40000707070 */
[----:B------:R-:W-:Y:S01]  /*08f0*/  SEL R7, R7, 0x2, P5 ;  /* 0x0000000207077807 */ /* 0x000fe20002800000 */
[----:B------:R0:W2:Y:S01]  /*0900*/  @!UP1 SYNCS.EXCH.64 URZ, [UR8+0xc8], UR4 ;  /* 0x0000c804083f95b2 */ /* 0x0000a20008000100 */
[----:B------:R-:W-:Y:S01]  /*0910*/  NOP ;  /* 0x0000000000007918 */ /* 0x000fe20000000000 */
[----:B------:R0:W3:Y:S01]  /*0920*/  @!UP2 SYNCS.EXCH.64 URZ, [UR9+0xa0], UR6 ;  /* 0x0000a006093fa5b2 */ /* 0x0000e20008000100 */
[----:B------:R0:W4:Y:S01]  /*0930*/  @!UP3 SYNCS.EXCH.64 URZ, [UR9+0xa8], UR6 ;  /* 0x0000a806093fb5b2 */ /* 0x0001220008000100 */
[----:B------:R0:W0:Y:S01]  /*0940*/  @!UP4 SYNCS.EXCH.64 URZ, [UR9+0xb0], UR6 ;  /* 0x0000b006093fc5b2 */ /* 0x0000220008000100 */
[----:B------:R0:W0:Y:S01]  /*0950*/  @!UP5 SYNCS.EXCH.64 URZ, [UR9+0xb8], UR6 ;  /* 0x0000b806093fd5b2 */ /* 0x0000220008000100 */
[----:B------:R-:W-:Y:S01]  /*0960*/  NOP ;  /* 0x0000000000007918 */ /* 0x000fe20000000000 */
[----:B------:R-:W-:Y:S05]  /*0970*/  @!P4 BRA `(.L_x_4) ;  /* 0x000000000008c947 */ /* 0x000fea0003800000 */
[----:B01234-:R-:W-:Y:S01]  /*0980*/  UCGABAR_ARV ;  /* 0x00000000000079c7 */ /* 0x01ffe20008000000 */
[----:B------:R-:W-:Y:S05]  /*0990*/  BRA `(.L_x_5) ;  /* 0x0000000000047947 */ /* 0x000fea0003800000 */
.L_x_4:
[----:B01234-:R-:W-:Y:S01]  /*09a0*/  NOP ;  /* 0x0000000000007918 */ /* 0x01ffe20000000000 */
.L_x_5:
[----:B------:R-:W-:Y:S01]  /*09b0*/  ULDC.64 UR4, c[0x0][0x598] ;  /* 0x0001660000047ab9 */ /* 0x000fe20000000a00 */
[----:B------:R-:W-:Y:S01]  /*09c0*/  ULDC.64 UR14, c[0x0][0x208] ;  /* 0x00008200000e7ab9 */ /* 0x000fe20000000a00 */
[----:B------:R-:W-:-:S04]  /*09d0*/  ISETP.NE.U32.AND P1, PT, RZ, UR4, PT ;  /* 0x00000004ff007c0c */ /* 0x000fc8000bf25070 */
[----:B------:R-:W-:-:S13]  /*09e0*/  ISETP.NE.AND.EX P1, PT, RZ, UR5, PT, P1 ;  /* 0x00000005ff007c0c */ /* 0x000fda000bf25310 */
[----:B------:R-:W-:Y:S05]  /*09f0*/  @!P1 BRA `(.L_x_6) ;  /* 0x00000000001c9947 */ /* 0x000fea0003800000 */
[----:B------:R-:W0:Y:S02]  /*0a00*/  LDC.64 R2, c[0x0][0x598] ;  /* 0x00016600ff027b82 */ /* 0x000e240000000a00 */
[----:B0-----:R-:W2:Y:S02]  /*0a10*/  LDG.E.64 R2, desc[UR14][R2.64] ;  /* 0x0000000e02027981 */ /* 0x001ea4000c1e1b00 */
[----:B--2---:R-:W-:-:S04]  /*0a20*/  ISETP.NE.U32.AND P1, PT, R2, RZ, PT ;  /* 0x000000ff0200720c */ /* 0x004fc80003f25070 */
[----:B------:R-:W-:-:S13]  /*0a30*/  ISETP.NE.AND.EX P1, PT, R3, RZ, PT, P1 ;  /* 0x000000ff0300720c */ /* 0x000fda0003f25310 */
[----:B------:R-:W-:Y:S05]  /*0a40*/  @!P1 BRA `(.L_x_6) ;  /* 0x0000000000089947 */ /* 0x000fea0003800000 */
[----:B------:R0:W5:Y:S01]  /*0a50*/  LD.E R11, desc[UR14][R2.64] ;  /* 0x0000000e020b7980 */ /* 0x000162000c101900 */
[----:B------:R-:W-:Y:S05]  /*0a60*/  BRA `(.L_x_7) ;  /* 0x0000000000207947 */ /* 0x000fea0003800000 */
.L_x_6:
[----:B------:R-:W-:Y:S02]  /*0a70*/  ULDC.64 UR4, c[0x0][0x588] ;  /* 0x0001620000047ab9 */ /* 0x000fe40000000a00 */
[----:B------:R-:W-:-:S04]  /*0a80*/  ISETP.NE.U32.AND P1, PT, RZ, UR4, PT ;  /* 0x00000004ff007c0c */ /* 0x000fc8000bf25070 */
[----:B------:R-:W-:-:S13]  /*0a90*/  ISETP.NE.AND.EX P1, PT, RZ, UR5, PT, P1 ;  /* 0x00000005ff007c0c */ /* 0x000fda000bf25310 */
[----:B------:R-:W-:Y:S05]  /*0aa0*/  @!P1 BRA `(.L_x_8) ;  /* 0x00000000000c9947 */ /* 0x000fea0003800000 */
[----:B------:R-:W0:Y:S02]  /*0ab0*/  LDC.64 R2, c[0x0][0x588] ;  /* 0x00016200ff027b82 */ /* 0x000e240000000a00 */
[----:B0-----:R1:W5:Y:S01]  /*0ac0*/  LDG.E R11, desc[UR14][R2.64] ;  /* 0x0000000e020b7981 */ /* 0x001362000c1e1900 */
[----:B------:R-:W-:Y:S05]  /*0ad0*/  BRA `(.L_x_7) ;  /* 0x0000000000047947 */ /* 0x000fea0003800000 */
.L_x_8:
[----:B------:R-:W2:Y:S02]  /*0ae0*/  LDC R11, c[0x0][0x580] ;  /* 0x00016000ff0b7b82 */ /* 0x000ea40000000800 */
.L_x_7:
[----:B------:R-:W-:Y:S02]  /*0af0*/  ULDC.64 UR4, c[0x0][0x5a0] ;  /* 0x0001680000047ab9 */ /* 0x000fe40000000a00 */
[----:B------:R-:W-:-:S04]  /*0b00*/  ISETP.NE.U32.AND P1, PT, RZ, UR4, PT ;  /* 0x00000004ff007c0c */ /* 0x000fc8000bf25070 */
[----:B------:R-:W-:-:S13]  /*0b10*/  ISETP.NE.AND.EX P1, PT, RZ, UR5, PT, P1 ;  /* 0x00000005ff007c0c */ /* 0x000fda000bf25310 */
[----:B------:R-:W-:Y:S05]  /*0b20*/  @!P1 BRA `(.L_x_9) ;  /* 0x00000000001c9947 */ /* 0x000fea0003800000 */
[----:B01----:R-:W0:Y:S02]  /*0b30*/  LDC.64 R2, c[0x0][0x5a0] ;  /* 0x00016800ff027b82 */ /* 0x003e240000000a00 */
[----:B0-----:R-:W3:Y:S02]  /*0b40*/  LDG.E.64 R2, desc[UR14][R2.64] ;  /* 0x0000000e02027981 */ /* 0x001ee4000c1e1b00 */
[----:B---3--:R-:W-:-:S04]  /*0b50*/  ISETP.NE.U32.AND P1, PT, R2, RZ, PT ;  /* 0x000000ff0200720c */ /* 0x008fc80003f25070 */
[----:B------:R-:W-:-:S13]  /*0b60*/  ISETP.NE.AND.EX P1, PT, R3, RZ, PT, P1 ;  /* 0x000000ff0300720c */ /* 0x000fda0003f25310 */
[----:B------:R-:W-:Y:S05]  /*0b70*/  @!P1 BRA `(.L_x_9) ;  /* 0x0000000000089947 */ /* 0x000fea0003800000 */
[----:B------:R0:W5:Y:S01]  /*0b80*/  LD.E R15, desc[UR14][R2.64] ;  /* 0x0000000e020f7980 */ /* 0x000162000c101900 */
[----:B------:R-:W-:Y:S05]  /*0b90*/  BRA `(.L_x_10) ;  /* 0x0000000000207947 */ /* 0x000fea0003800000 */
.L_x_9:
[----:B------:R-:W-:Y:S02]  /*0ba0*/  ULDC.64 UR4, c[0x0][0x590] ;  /* 0x0001640000047ab9 */ /* 0x000fe40000000a00 */
[----:B------:R-:W-:-:S04]  /*0bb0*/  ISETP.NE.U32.AND P1, PT, RZ, UR4, PT ;  /* 0x00000004ff007c0c */ /* 0x000fc8000bf25070 */
[----:B------:R-:W-:-:S13]  /*0bc0*/  ISETP.NE.AND.EX P1, PT, RZ, UR5, PT, P1 ;  /* 0x00000005ff007c0c */ /* 0x000fda000bf25310 */
[----:B------:R-:W-:Y:S05]  /*0bd0*/  @!P1 BRA `(.L_x_11) ;  /* 0x00000000000c9947 */ /* 0x000fea0003800000 */
[----:B01----:R-:W0:Y:S02]  /*0be0*/  LDC.64 R2, c[0x0][0x590] ;  /* 0x00016400ff027b82 */ /* 0x003e240000000a00 */
[----:B0-----:R1:W5:Y:S01]  /*0bf0*/  LDG.E R15, desc[UR14][R2.64] ;  /* 0x0000000e020f7981 */ /* 0x001362000c1e1900 */
[----:B------:R-:W-:Y:S05]  /*0c00*/  BRA `(.L_x_10) ;  /* 0x0000000000047947 */ /* 0x000fea0003800000 */
.L_x_11:
[----:B------:R-:W3:Y:S02]  /*0c10*/  LDC R15, c[0x0][0x584] ;  /* 0x00016100ff0f7b82 */ /* 0x000ee40000000800 */
.L_x_10:
[----:B------:R-:W4:Y:S01]  /*0c20*/  LDC R0, c[0x0][0x65c] ;  /* 0x00019700ff007b82 */ /* 0x000f220000000800 */
[----:B------:R-:W-:Y:S01]  /*0c30*/  ULDC UR8, c[0x0][0x28c] ;  /* 0x0000a30000087ab9 */ /* 0x000fe20000000800 */
[----:B------:R-:W-:Y:S01]  /*0c40*/  ISETP.NE.AND P1, PT, R5, 0x2, PT ;  /* 0x000000020500780c */ /* 0x000fe20003f25270 */
[----:B------:R-:W-:Y:S01]  /*0c50*/  UIADD3 UR8, UR8, 0x7f, URZ ;  /* 0x0000007f08087890 */ /* 0x000fe2000fffe03f */
[----:B------:R-:W-:Y:S01]  /*0c60*/  IMAD.U32 R4, RZ, RZ, UR13 ;  /* 0x0000000dff047e24 */ /* 0x000fe2000f8e00ff */
[----:B------:R-:W-:Y:S01]  /*0c70*/  UMOV UR5, URZ ;  /* 0x0000003f00057c82 */ /* 0x000fe20008000000 */
[----:B------:R-:W-:Y:S01]  /*0c80*/  UMOV UR4, URZ ;  /* 0x0000003f00047c82 */ /* 0x000fe20008000000 */
[----:B------:R-:W-:-:S04]  /*0c90*/  USHF.R.S32.HI UR9, URZ, 0x1f, UR8 ;  /* 0x0000001f3f097899 */ /* 0x000fc80008011408 */
[----:B------:R-:W-:Y:S01]  /*0ca0*/  ULEA.HI UR9, UR9, UR8, URZ, 0x7 ;  /* 0x0000000809097291 */ /* 0x000fe2000f8f383f */
[----:B----4-:R-:W-:-:S13]  /*0cb0*/  ISETP.NE.AND P3, PT, R0, 0x1, PT ;  /* 0x000000010000780c */ /* 0x010fda0003f65270 */
[----:B01----:R-:W0:Y:S01]  /*0cc0*/  @P3 LDC R3, c[0x0][0x10] ;  /* 0x00000400ff033b82 */ /* 0x003e220000000800 */
[----:B------:R-:W-:Y:S02]  /*0cd0*/  @P3 IMAD.MOV.U32 R13, RZ, RZ, RZ ;  /* 0x000000ffff0d3224 */ /* 0x000fe400078e00ff */
[----:B------:R-:W-:-:S05]  /*0ce0*/  @P3 IMAD.MOV.U32 R5, RZ, RZ, RZ ;  /* 0x000000ffff053224 */ /* 0x000fca00078e00ff */
[----:B------:R-:W1:Y:S01]  /*0cf0*/  @!P3 LDC R9, c[0x0][0xc] ;  /* 0x00000300ff09bb82 */ /* 0x000e620000000800 */
[----:B------:R-:W-:Y:S01]  /*0d00*/  ULDC UR6, c[0x0][0xc] ;  /* 0x0000030000067ab9 */ /* 0x000fe20000000800 */
[----:B------:R-:W-:Y:S02]  /*0d10*/  ULDC UR7, c[0x0][0x10] ;  /* 0x0000040000077ab9 */ /* 0x000fe40000000800 */
[----:B------:R-:W-:-:S04]  /*0d20*/  UIMAD.WIDE.U32 UR6, UR6, UR7, URZ ;  /* 0x00000007060672a5 */ /* 0x000fc8000f8e003f */
[----:B------:R-:W4:Y:S01]  /*0d30*/  LDC R8, c[0x0][0x14] ;  /* 0x00000500ff087b82 */ /* 0x000f220000000800 */
[----:B0-----:R-:W-:Y:S01]  /*0d40*/  @P3 IMAD.WIDE.U32 R2, R3, UR13, R12 ;  /* 0x0000000d03023c25 */ /* 0x001fe2000f8e000c */
[----:B------:R-:W-:-:S03]  /*0d50*/  USHF.R.S32.HI UR13, URZ, 0x7, UR9 ;  /* 0x000000073f0d7899 */ /* 0x000fc60008011409 */
[----:B------:R-:W-:Y:S02]  /*0d60*/  @P3 IMAD.IADD R3, R3, 0x1, R5 ;  /* 0x0000000103033824 */ /* 0x000fe400078e0205 */
[----:B------:R-:W-:Y:S02]  /*0d70*/  IMAD.MOV.U32 R5, RZ, RZ, RZ ;  /* 0x000000ffff057224 */ /* 0x000fe400078e00ff */
[----:B-1----:R-:W-:-:S04]  /*0d80*/  @!P3 IMAD.WIDE.U32 R4, R12, R9, R4 ;  /* 0x000000090c04b225 */ /* 0x002fc800078e0004 */
[----:B------:R-:W-:Y:S02]  /*0d90*/  @!P3 IMAD.MOV.U32 R2, RZ, RZ, R4 ;  /* 0x000000ffff02b224 */ /* 0x000fe400078e0004 */
[C---:B----4-:R-:W-:Y:S02]  /*0da0*/  IMAD R19, R8.reuse, UR7, RZ ;  /* 0x0000000708137c24 */ /* 0x050fe4000f8e02ff */
[----:B------:R-:W-:Y:S01]  /*0db0*/  IMAD.WIDE.U32 R8, R8, UR6, RZ ;  /* 0x0000000608087c25 */ /* 0x000fe2000f8e00ff */
[----:B------:R-:W-:-:S03]  /*0dc0*/  ULDC.64 UR6, c[0x0][0x650] ;  /* 0x0001940000067ab9 */ /* 0x000fc60000000a00 */
[----:B------:R-:W-:Y:S02]  /*0dd0*/  @!P3 IMAD.MOV.U32 R3, RZ, RZ, R5 ;  /* 0x000000ffff03b224 */ /* 0x000fe400078e0005 */
[----:B------:R-:W-:Y:S01]  /*0de0*/  IMAD.IADD R0, R9, 0x1, R19 ;  /* 0x0000000109007824 */ /* 0x000fe200078e0213 */
[----:B------:R-:W-:Y:S06]  /*0df0*/  @P1 BRA `(.L_x_12) ;  /* 0x0000000000201947 */ /* 0x000fec0003800000 */
[----:B------:R-:W-:Y:S01]  /*0e00*/  UISETP.GE.U32.AND UP0, UPT, UR13, 0x9, UPT ;  /* 0x000000090d00788c */ /* 0x000fe2000bf06070 */
[----:B------:R-:W-:Y:S01]  /*0e10*/  IADD3 R2, P1, R2, R8, RZ ;  /* 0x0000000802027210 */ /* 0x000fe20007f3e0ff */
[----:B------:R-:W-:-:S04]  /*0e20*/  UIMAD.WIDE.U32 UR4, UR13, 0x38e38e39, URZ ;  /* 0x38e38e390d0478a5 */ /* 0x000fc8000f8e003f */
[----:B------:R-:W-:Y:S01]  /*0e30*/  USHF.R.U32.HI UR5, URZ, 0x1, UR5 ;  /* 0x000000013f057899 */ /* 0x000fe20008011605 */
[----:B------:R-:W-:Y:S02]  /*0e40*/  IMAD.X R3, R0, 0x1, R3, P1 ;  /* 0x0000000100037824 */ /* 0x000fe400008e0603 */
[----:B------:R-:W-:Y:S02]  /*0e50*/  UMOV UR4, URZ ;  /* 0x0000003f00047c82 */ /* 0x000fe40008000000 */
[----:B------:R-:W-:Y:S02]  /*0e60*/  @UP0 ULOP3.LUT UR4, UR5, 0x1, URZ, 0xc0, !UPT ;  /* 0x0000000105040892 */ /* 0x000fe4000f8ec03f */
[----:B------:R-:W-:-:S12]  /*0e70*/  UIMAD UR5, UR5, -0x9, UR13 ;  /* 0xfffffff7050578a4 */ /* 0x000fd8000f8e020d */
.L_x_12:
[----:B------:R-:W-:Y:S01]  /*0e80*/  ISETP.GE.U32.AND P1, PT, R2, UR6, PT ;  /* 0x0000000602007c0c */ /* 0x000fe2000bf26070 */
[----:B------:R-:W-:Y:S01]  /*0e90*/  IMAD.MOV.U32 R6, RZ, RZ, -0x1 ;  /* 0xffffffffff067424 */ /* 0x000fe200078e00ff */
[----:B------:R-:W-:Y:S01]  /*0ea0*/  PRMT R18, RZ, 0x7610, R18 ;  /* 0x00007610ff127816 */ /* 0x000fe20000000012 */
[----:B------:R-:W-:Y:S01]  /*0eb0*/  IMAD.MOV.U32 R5, RZ, RZ, -0x1 ;  /* 0xffffffffff057424 */ /* 0x000fe200078e00ff */
[----:B------:R-:W-:Y:S01]  /*0ec0*/  ISETP.GE.U32.AND.EX P1, PT, R3, UR7, PT, P1 ;  /* 0x0000000703007c0c */ /* 0x000fe2000bf26110 */
[----:B------:R-:W-:-:S12]  /*0ed0*/  IMAD.MOV.U32 R4, RZ, RZ, -0x1 ;  /* 0xffffffffff047424 */ /* 0x000fd800078e00ff */
[----:B------:R-:W-:Y:S05]  /*0ee0*/  @P1 BRA `(.L_x_13) ;  /* 0x0000000400241947 */ /* 0x000fea0003800000 */
[----:B------:R-:W0:Y:S01]  /*0ef0*/  LDC.64 R28, c[0x0][0x628] ;  /* 0x00018a00ff1c7b82 */ /* 0x000e220000000a00 */
[----:B------:R-:W-:Y:S02]  /*0f00*/  IMAD.MOV.U32 R4, RZ, RZ, R2 ;  /* 0x000000ffff047224 */ /* 0x000fe400078e0002 */
[----:B------:R-:W-:-:S05]  /*0f10*/  IMAD.MOV.U32 R5, RZ, RZ, R3 ;  /* 0x000000ffff057224 */ /* 0x000fca00078e0003 */
[----:B------:R-:W1:Y:S08]  /*0f20*/  LDC R6, c[0x0][0x630] ;  /* 0x00018c00ff067b82 */ /* 0x000e700000000800 */
[----:B------:R-:W4:Y:S01]  /*0f30*/  LDC.64 R30, c[0x0][0x620] ;  /* 0x00018800ff1e7b82 */ /* 0x000f220000000a00 */
[----:B0-----:R-:W-:-:S04]  /*0f40*/  ISETP.NE.U32.AND P1, PT, R28, RZ, PT ;  /* 0x000000ff1c00720c */ /* 0x001fc80003f25070 */
[----:B------:R-:W-:-:S13]  /*0f50*/  ISETP.NE.AND.EX P1, PT, R29, RZ, PT, P1 ;  /* 0x000000ff1d00720c */ /* 0x000fda0003f25310 */
[----:B-1--4-:R-:W-:Y:S05]  /*0f60*/  @!P1 BRA `(.L_x_14) ;  /* 0x0000000000289947 */ /* 0x012fea0003800000 */
[----:B------:R-:W0:Y:S02]  /*0f70*/  LDC R21, c[0x0][0x634] ;  /* 0x00018d00ff157b82 */ /* 0x000e240000000800 */
[----:B0-----:R-:W-:-:S05]  /*0f80*/  IADD3 R21, P1, R2, R21, RZ ;  /* 0x0000001502157210 */ /* 0x001fca0007f3e0ff */
[----:B------:R-:W-:-:S04]  /*0f90*/  IMAD.X R27, RZ, RZ, R3, P1 ;  /* 0x000000ffff1b7224 */ /* 0x000fc800008e0603 */
[----:B------:R-:W-:-:S04]  /*0fa0*/  IMAD.WIDE.U32 R4, R27, R28, RZ ;  /* 0x0000001c1b047225 */ /* 0x000fc800078e00ff */
[----:B------:R-:W-:-:S04]  /*0fb0*/  IMAD.WIDE.U32 R18, P1, R21, R29, R4 ;  /* 0x0000001d15127225 */ /* 0x000fc80007820004 */
[----:B------:R-:W-:-:S04]  /*0fc0*/  IMAD.WIDE.U32 R4, R21, R28, RZ ;  /* 0x0000001c15047225 */ /* 0x000fc800078e00ff */
[----:B------:R-:W-:Y:S01]  /*0fd0*/  IMAD.X R21, RZ, RZ, RZ, P1 ;  /* 0x000000ffff157224 */ /* 0x000fe200008e06ff */
[----:B------:R-:W-:Y:S01]  /*0fe0*/  IADD3 RZ, P1, R5, R18, RZ ;  /* 0x0000001205ff7210 */ /* 0x000fe20007f3e0ff */
[----:B------:R-:W-:-:S04]  /*0ff0*/  IMAD.MOV.U32 R20, RZ, RZ, R19 ;  /* 0x000000ffff147224 */ /* 0x000fc800078e0013 */
[----:B------:R-:W-:-:S08]  /*1000*/  IMAD.WIDE.U32.X R4, R27, R29, R20, P1 ;  /* 0x0000001d1b047225 */ /* 0x000fd000008e0414 */
.L_x_14:
[----:B------:R-:W0:Y:S01]  /*1010*/  LDC.64 R32, c[0x0][0x640] ;  /* 0x00019000ff207b82 */ /* 0x000e220000000a00 */
[-CC-:B------:R-:W-:Y:S01]  /*1020*/  SHF.R.U64 R34, R4, R6.reuse, R5.reuse ;  /* 0x0000000604227219 */ /* 0x180fe20000001205 */
[----:B------:R-:W-:Y:S01]  /*1030*/  IMAD.MOV.U32 R37, RZ, RZ, 0x1 ;  /* 0x00000001ff257424 */ /* 0x000fe200078e00ff */
[----:B------:R-:W-:Y:S02]  /*1040*/  SHF.R.U32.HI R4, RZ, R6, R5 ;  /* 0x00000006ff047219 */ /* 0x000fe40000011605 */
[----:B------:R-:W-:-:S03]  /*1050*/  IADD3 R19, P1, RZ, -R34, RZ ;  /* 0x80000022ff137210 */ /* 0x000fc60007f3e0ff */
[----:B------:R-:W1:Y:S02]  /*1060*/  LDC R18, c[0x0][0x618] ;  /* 0x00018600ff127b82 */ /* 0x000e640000000800 */
[----:B------:R-:W-:-:S04]  /*1070*/  IMAD.X R5, RZ, RZ, ~R4, P1 ;  /* 0x000000ffff057224 */ /* 0x000fc800008e0e04 */
[-C--:B------:R-:W-:Y:S02]  /*1080*/  IMAD R6, R5, R30.reuse, RZ ;  /* 0x0000001e05067224 */ /* 0x080fe400078e02ff */
[----:B------:R-:W4:Y:S01]  /*1090*/  LDC R21, c[0x0][0x608] ;  /* 0x00018200ff157b82 */ /* 0x000f220000000800 */
[----:B------:R-:W-:-:S04]  /*10a0*/  IMAD.WIDE.U32 R4, R19, R30, R2 ;  /* 0x0000001e13047225 */ /* 0x000fc800078e0002 */
[----:B------:R-:W-:-:S03]  /*10b0*/  IMAD R19, R19, R31, R6 ;  /* 0x0000001f13137224 */ /* 0x000fc600078e0206 */
[----:B------:R-:W2:Y:S01]  /*10c0*/  LDC R26, c[0x0][0x658] ;  /* 0x00019600ff1a7b82 */ /* 0x000ea20000000800 */
[----:B------:R-:W-:Y:S01]  /*10d0*/  IMAD.IADD R5, R5, 0x1, R19 ;  /* 0x0000000105057824 */ /* 0x000fe200078e0213 */
[----:B0-----:R-:W-:Y:S01]  /*10e0*/  ISETP.NE.U32.AND P1, PT, R32, RZ, PT ;  /* 0x000000ff2000720c */ /* 0x001fe20003f25070 */
[----:B------:R-:W-:-:S03]  /*10f0*/  IMAD.MOV.U32 R19, RZ, RZ, -0x1 ;  /* 0xffffffffff137424 */ /* 0x000fc600078e00ff */
[----:B------:R-:W-:Y:S02]  /*1100*/  ISETP.NE.AND.EX P1, PT, R33, RZ, PT, P1 ;  /* 0x000000ff2100720c */ /* 0x000fe40003f25310 */
[----:B------:R-:W0:Y:S01]  /*1110*/  LDC R31, c[0x0][0x600] ;  /* 0x00018000ff1f7b82 */ /* 0x000e220000000800 */
[-CC-:B-1----:R-:W-:Y:S02]  /*1120*/  SHF.R.U64 R29, R4, R18.reuse, R5.reuse ;  /* 0x00000012041d7219 */ /* 0x182fe40000001205 */
[----:B------:R-:W-:-:S05]  /*1130*/  SHF.R.U32.HI R4, RZ, R18, R5 ;  /* 0x00000012ff047219 */ /* 0x000fca0000011605 */
[----:B------:R-:W1:Y:S01]  /*1140*/  LDC R28, c[0x0][0x648] ;  /* 0x00019200ff1c7b82 */ /* 0x000e620000000800 */
[-CC-:B----4-:R-:W-:Y:S02]  /*1150*/  SHF.R.U64 R39, R29, R21.reuse, R4.reuse ;  /* 0x000000151d277219 */ /* 0x190fe40000001204 */
[----:B------:R-:W-:-:S05]  /*1160*/  SHF.R.U32.HI R5, RZ, R21, R4 ;  /* 0x00000015ff057219 */ /* 0x000fca0000011604 */
[----:B------:R-:W4:Y:S01]  /*1170*/  LDC R35, c[0x0][0x638] ;  /* 0x00018e00ff237b82 */ /* 0x000f220000000800 */
[-C--:B--2---:R-:W-:Y:S02]  /*1180*/  SHF.L.U32 R4, R19, R26.reuse, RZ ;  /* 0x0000001a13047219 */ /* 0x084fe400000006ff */
[--C-:B------:R-:W-:Y:S02]  /*1190*/  SHF.R.U64 R36, R39, R26, R5.reuse ;  /* 0x0000001a27247219 */ /* 0x100fe40000001205 */
[----:B------:R-:W-:Y:S02]  /*11a0*/  LOP3.LUT R6, RZ, R4, RZ, 0x33, !PT ;  /* 0x00000004ff067212 */ /* 0x000fe400078e33ff */
[----:B------:R-:W-:Y:S01]  /*11b0*/  SHF.R.U32.HI R5, RZ, R26, R5 ;  /* 0x0000001aff057219 */ /* 0x000fe20000011605 */
[----:B------:R-:W2:Y:S01]  /*11c0*/  LDC R30, c[0x0][0x610] ;  /* 0x00018400ff1e7b82 */ /* 0x000ea20000000800 */
[----:B------:R-:W-:Y:S01]  /*11d0*/  IMAD.MOV.U32 R4, RZ, RZ, R36 ;  /* 0x000000ffff047224 */ /* 0x000fe200078e0024 */
[----:B------:R-:W-:Y:S06]  /*11e0*/  @!P1 BRA `(.L_x_15) ;  /* 0x0000000000289947 */ /* 0x000fec0003800000 */
[----:B------:R-:W3:Y:S02]  /*11f0*/  LDC R21, c[0x0][0x64c] ;  /* 0x00019300ff157b82 */ /* 0x000ee40000000800 */
[----:B---3--:R-:W-:-:S05]  /*1200*/  IADD3 R21, P1, R36, R21, RZ ;  /* 0x0000001524157210 */ /* 0x008fca0007f3e0ff */
        /* <DEDUP_REMOVED lines=8> */
.L_x_15:
[----:B-1----:R-:W-:Y:S01]  /*1290*/  SHF.R.U64 R13, R4, R28, R5 ;  /* 0x0000001c040d7219 */ /* 0x002fe20000001205 */
[----:B------:R-:W-:Y:S01]  /*12a0*/  @P3 IMAD R22, R25, R24, R12 ;  /* 0x0000001819163224 */ /* 0x000fe200078e020c */
[----:B------:R-:W-:Y:S02]  /*12b0*/  SHF.L.U32 R4, R37, R26, RZ ;  /* 0x0000001a25047219 */ /* 0x000fe400000006ff */
[----:B------:R-:W-:Y:S01]  /*12c0*/  LOP3.LUT R5, R39, R6, RZ, 0xc0, !PT ;  /* 0x0000000627057212 */ /* 0x000fe200078ec0ff */
[----:B0-----:R-:W-:Y:S02]  /*12d0*/  VIADD R6, R31, 0xffffffff ;  /* 0xffffffff1f067836 */ /* 0x001fe40000000000 */
[----:B------:R-:W-:Y:S02]  /*12e0*/  IMAD.MOV R18, RZ, RZ, -R13 ;  /* 0x000000ffff127224 */ /* 0x000fe400078e0a0d */
[----:B------:R-:W-:Y:S01]  /*12f0*/  IMAD R5, R4, R13, R5 ;  /* 0x0000000d04057224 */ /* 0x000fe200078e0205 */
[----:B------:R-:W-:Y:S01]  /*1300*/  LOP3.LUT R13, R29, R6, RZ, 0xc0, !PT ;  /* 0x000000061d0d7212 */ /* 0x000fe200078ec0ff */
[----:B----4-:R-:W-:-:S02]  /*1310*/  IMAD R4, R18, R35, R36 ;  /* 0x0000002312047224 */ /* 0x010fc400078e0224 */
[----:B--2---:R-:W-:Y:S02]  /*1320*/  IMAD R6, R5, R30, R22 ;  /* 0x0000001e05067224 */ /* 0x004fe400078e0216 */
[----:B------:R-:W-:Y:S02]  /*1330*/  IMAD R13, R4, R31, R13 ;  /* 0x0000001f040d7224 */ /* 0x000fe400078e020d */
[----:B------:R-:W-:Y:S02]  /*1340*/  IMAD.MOV.U32 R18, RZ, RZ, 0x1 ;  /* 0x00000001ff127424 */ /* 0x000fe400078e00ff */
[----:B------:R-:W-:Y:S01]  /*1350*/  IMAD.MOV.U32 R4, RZ, RZ, R34 ;  /* 0x000000ffff047224 */ /* 0x000fe200078e0022 */
[----:B------:R-:W-:Y:S02]  /*1360*/  SEL R5, R13, R6, !P3 ;  /* 0x000000060d057207 */ /* 0x000fe40005800000 */
[----:B------:R-:W-:-:S07]  /*1370*/  SEL R6, R6, R13, !P3 ;  /* 0x0000000d06067207 */ /* 0x000fce0005800000 */
.L_x_13:
[----:B------:R-:W-:Y:S05]  /*1380*/  @!P4 BRA `(.L_x_16) ;  /* 0x00000000000cc947 */ /* 0x000fea0003800000 */
[----:B------:R-:W-:Y:S01]  /*1390*/  UCGABAR_WAIT ;  /* 0x0000000000007dc7 */ /* 0x000fe20008000000 */
[----:B------:R-:W-:Y:S01]  /*13a0*/  CCTL.IVALL ;  /* 0x00000000ff00798f */ /* 0x000fe20002000000 */
[----:B------:R-:W-:Y:S05]  /*13b0*/  BRA `(.L_x_17) ;  /* 0x0000000000047947 */ /* 0x000fea0003800000 */
.L_x_16:
[----:B------:R-:W-:Y:S06]  /*13c0*/  BAR.SYNC.DEFER_BLOCKING 0x0 ;  /* 0x0000000000007b1d */ /* 0x000fec0000010000 */
.L_x_17:
[----:B------:R-:W-:Y:S05]  /*13d0*/  @!P2 BRA `(.L_x_18) ;  /* 0x0000006c00c0a947 */ /* 0x000fea0003800000 */
[----:B------:R-:W-:-:S13]  /*13e0*/  ISETP.GT.U32.AND P1, PT, R38, 0x1, PT ;  /* 0x000000012600780c */ /* 0x000fda0003f24070 */
[----:B------:R-:W-:Y:S05]  /*13f0*/  @P1 EXIT ;  /* 0x000000000000194d */ /* 0x000fea0003800000 */
.L_x_19:
[----:B------:R-:W-:-:S08]  /*1400*/  NOP ;  /* 0x0000000000007918 */ /* 0x000fd00000000000 */
[----:B------:R-:W0:Y:S02]  /*1410*/  USETMAXREG.TRY_ALLOC.CTAPOOL UP0, 0xe8 ;  /* 0x000000e8000079c8 */ /* 0x000e240008000600 */
[----:B0-----:R-:W-:-:S13]  /*1420*/  PLOP3.LUT P1, PT, PT, PT, UP0, 0x80, 0x0 ;  /* 0x000000000000781c */ /* 0x001fda0003f2f008 */
[----:B------:R-:W-:Y:S05]  /*1430*/  @!P1 BRA `(.L_x_19) ;  /* 0xfffffffc00f09947 */ /* 0x000fea000383ffff */
[----:B------:R-:W-:-:S13]  /*1440*/  LOP3.LUT P1, RZ, R18, 0xff, RZ, 0xc0, !PT ;  /* 0x000000ff12ff7812 */ /* 0x000fda000782c0ff */
[----:B------:R-:W-:Y:S05]  /*1450*/  @!P1 EXIT ;  /* 0x000000000000994d */ /* 0x000fea0003800000 */
[----:B------:R-:W0:Y:S01]  /*1460*/  S2UR UR6, SR_CgaCtaId ;  /* 0x00000000000679c3 */ /* 0x000e220000008800 */
[CC--:B------:R-:W-:Y:S01]  /*1470*/  LEA.HI R13, R23.reuse, R14.reuse, RZ, 0x2 ;  /* 0x0000000e170d7211 */ /* 0x0c0fe200078f10ff */
[----:B------:R-:W-:Y:S01]  /*1480*/  UIADD3 UR7, UR11, -0x1, URZ ;  /* 0xffffffff0b077890 */ /* 0x000fe2000fffe03f */
[----:B------:R-:W-:Y:S01]  /*1490*/  LEA.HI R23, R23, R14, RZ, 0x5 ;  /* 0x0000000e17177211 */ /* 0x000fe200078f28ff */
[----:B------:R-:W-:Y:S01]  /*14a0*/  UMOV UR9, 0x400 ;  /* 0x0000040000097882 */ /* 0x000fe20000000000 */
[--C-:B------:R-:W-:Y:S01]  /*14b0*/  SHF.R.S32.HI R12, RZ, 0x2, R13.reuse ;  /* 0x00000002ff0c7819 */ /* 0x100fe2000001140d */
[----:B------:R-:W-:Y:S01]  /*14c0*/  UISETP.LT.AND UP0, UPT, UR13, 0x1, UPT ;  /* 0x000000010d00788c */ /* 0x000fe2000bf01270 */
[----:B------:R-:W-:Y:S01]  /*14d0*/  SHF.R.S32.HI R17, RZ, 0x1f, R13 ;  /* 0x0000001fff117819 */ /* 0x000fe2000001140d */
[----:B------:R-:W-:Y:S01]  /*14e0*/  USHF.L.U32 UR21, UR13, 0x1, URZ ;  /* 0x000000010d157899 */ /* 0x000fe2000800063f */
[----:B------:R-:W-:Y:S01]  /*14f0*/  SHF.R.S32.HI R23, RZ, 0x5, R23 ;  /* 0x00000005ff177819 */ /* 0x000fe20000011417 */
[----:B------:R-:W-:Y:S01]  /*1500*/  USEL UR10, UR13, 0x1, UP0 ;  /* 0x000000010d0a7887 */ /* 0x000fe20008000000 */
[----:B------:R-:W-:Y:S01]  /*1510*/  LEA.HI R17, R17, R12, RZ, 0x3 ;  /* 0x0000000c11117211 */ /* 0x000fe200078f18ff */
[----:B------:R-:W-:Y:S01]  /*1520*/  UISETP.NE.AND UP0, UPT, UR7, URZ, UPT ;  /* 0x0000003f0700728c */ /* 0x000fe2000bf05270 */
[----:B------:R-:W-:Y:S01]  /*1530*/  LOP3.LUT R149, R7, 0x1, RZ, 0xfc, !PT ;  /* 0x0000000107957812 */ /* 0x000fe200078efcff */
[----:B------:R-:W-:Y:S01]  /*1540*/  UIADD3 UR10, -UR10, UR13, URZ ;  /* 0x0000000d0a0a7290 */ /* 0x000fe2000fffe13f */
[----:B------:R-:W-:-:S05]  /*1550*/  LOP3.LUT R17, R17, 0xfffffff8, RZ, 0xc0, !PT ;  /* 0xfffffff811117812 */ /* 0x000fca00078ec0ff */
[----:B------:R-:W-:Y:S01]  /*1560*/  IMAD.IADD R12, R12, 0x1, -R17 ;  /* 0x000000010c0c7824 */ /* 0x000fe200078e0a11 */
[----:B------:R-:W-:Y:S01]  /*1570*/  LOP3.LUT R17, R13, 0xfffffffc, RZ, 0xc0, !PT ;  /* 0xfffffffc0d117812 */ /* 0x000fe200078ec0ff */
[----:B0-----:R-:W-:-:S03]  /*1580*/  ULEA UR9, UR6, UR9, 0x18 ;  /* 0x0000000906097291 */ /* 0x001fc6000f8ec03f */
[--C-:B------:R-:W-:Y:S01]  /*1590*/  SHF.R.S32.HI R13, RZ, 0x1f, R12.reuse ;  /* 0x0000001fff0d7819 */ /* 0x100fe2000001140c */
[----:B------:R-:W-:Y:S01]  /*15a0*/  USHF.L.U32 UR6, UR7, 0x3, URZ ;  /* 0x0000000307067899 */ /* 0x000fe2000800063f */
[C-C-:B------:R-:W-:Y:S01]  /*15b0*/  IMAD R16, R23.reuse, -0x10, -R12.reuse ;  /* 0xfffffff017107824 */ /* 0x140fe200078e0a0c */
[----:B------:R-:W-:Y:S01]  /*15c0*/  USEL UR7, URZ, 0x1, UP0 ;  /* 0x000000013f077887 */ /* 0x000fe20008000000 */
[----:B------:R-:W-:Y:S01]  /*15d0*/  IMAD.IADD R14, R14, 0x1, -R17 ;  /* 0x000000010e0e7824 */ /* 0x000fe200078e0a11 */
[----:B------:R-:W-:Y:S01]  /*15e0*/  ULOP3.LUT UR6, UR6, 0x8, URZ, 0xc0, !UPT ;  /* 0x0000000806067892 */ /* 0x000fe2000f8ec03f */
[----:B------:R-:W-:Y:S01]  /*15f0*/  IMAD.WIDE R12, R23, 0x10, R12 ;  /* 0x00000010170c7825 */ /* 0x000fe200078e020c */
[----:B------:R-:W-:Y:S02]  /*1600*/  UIADD3 UR22, UR9, 0xa0, URZ ;  /* 0x000000a009167890 */ /* 0x000fe4000fffe03f */
[----:B------:R-:W-:Y:S01]  /*1610*/  ULOP3.LUT UR23, UR6, 0x8, URZ, 0x3c, !UPT ;  /* 0x0000000806177892 */ /* 0x000fe2000f8e3c3f */
[----:B------:R-:W-:Y:S01]  /*1620*/  IMAD.U32 R150, RZ, RZ, UR7 ;  /* 0x00000007ff967e24 */ /* 0x000fe2000f8e00ff */
[----:B------:R-:W-:-:S02]  /*1630*/  ULOP3.LUT UR12, UR6, 0x18, URZ, 0x3c, !UPT ;  /* 0x00000018060c7892 */ /* 0x000fc4000f8e3c3f */
[----:B------:R-:W-:Y:S01]  /*1640*/  ULEA UR11, UR11, UR22, 0x3 ;  /* 0x000000160b0b7291 */ /* 0x000fe2000f8e183f */
[----:B------:R-:W-:Y:S02]  /*1650*/  ULDC UR6, c[0x0][0x284] ;  /* 0x0000a10000067ab9 */ /* 0x000fe40000000800 */
[----:B------:R-:W-:-:S09]  /*1660*/  VIADD R16, R16, UR6 ;  /* 0x0000000610107c36 */ /* 0x000fd20008000000 */
.L_x_174:
[----:B------:R-:W-:Y:S01]  /*1670*/  SHF.L.U32 R17, R150, 0x1f, RZ ;  /* 0x0000001f96117819 */ /* 0x000fe200000006ff */
[----:B------:R-:W0:Y:S01]  /*1680*/  LDC R18, c[0x0][0x28c] ;  /* 0x0000a300ff127b82 */ /* 0x000e220000000800 */
[----:B------:R-:W-:Y:S01]  /*1690*/  UMOV UR6, URZ ;  /* 0x0000003f00067c82 */ /* 0x000fe20008000000 */
[----:B------:R-:W-:Y:S01]  /*16a0*/  UMOV UR20, UR5 ;  /* 0x0000000500147c82 */ /* 0x000fe20008000000 */
[----:B-1----:R-:W1:Y:S01]  /*16b0*/  SYNCS.PHASECHK.TRANS64.TRYWAIT P1, [UR11+-0x8], R17 ;  /* 0xfffff811ff0075a7 */ /* 0x002e62000802014b */
[----:B0-----:R-:W-:Y:S01]  /*16c0*/  ISETP.GE.AND P2, PT, R18, 0x1, PT ;  /* 0x000000011200780c */ /* 0x001fe20003f46270 */
[----:B-1-34-:R-:W-:-:S12]  /*16d0*/  @!P1 BRA `(.L_x_20) ;  /* 0x0000007c00b09947 */ /* 0x01afd80003800000 */
.L_x_201:
[----:B------:R-:W-:Y:S01]  /*16e0*/  UMOV UR7, URZ ;  /* 0x0000003f00077c82 */ /* 0x000fe20008000000 */
[----:B------:R-:W-:Y:S01]  /*16f0*/  UMOV UR8, URZ ;  /* 0x0000003f00087c82 */ /* 0x000fe20008000000 */
[----:B------:R-:W-:Y:S02]  /*1700*/  CS2R R88, SRZ ;  /* 0x0000000000587805 */ /* 0x000fe4000001ff00 */
[----:B------:R-:W-:Y:S01]  /*1710*/  CS2R R22, SRZ ;  /* 0x0000000000167805 */ /* 0x000fe2000001ff00 */
[----:B0-----:R-:W-:Y:S01]  /*1720*/  IMAD.MOV.U32 R17, RZ, RZ, RZ ;  /* 0x000000ffff117224 */ /* 0x001fe200078e00ff */
[----:B------:R-:W-:Y:S02]  /*1730*/  CS2R R90, SRZ ;  /* 0x00000000005a7805 */ /* 0x000fe4000001ff00 */
[----:B------:R-:W-:Y:S02]  /*1740*/  CS2R R92, SRZ ;  /* 0x00000000005c7805 */ /* 0x000fe4000001ff00 */
[----:B------:R-:W-:-:S02]  /*1750*/  CS2R R94, SRZ ;  /* 0x00000000005e7805 */ /* 0x000fc4000001ff00 */
[----:B------:R-:W-:Y:S02]  /*1760*/  CS2R R96, SRZ ;  /* 0x0000000000607805 */ /* 0x000fe4000001ff00 */
[----:B------:R-:W-:Y:S02]  /*1770*/  CS2R R98, SRZ ;  /* 0x0000000000627805 */ /* 0x000fe4000001ff00 */
[----:B------:R-:W-:Y:S02]  /*1780*/  CS2R R100, SRZ ;  /* 0x0000000000647805 */ /* 0x000fe4000001ff00 */
        /* <DEDUP_REMOVED lines=22> */
[----:B------:R-:W-:Y:S01]  /*18f0*/  CS2R R146, SRZ ;  /* 0x0000000000927805 */ /* 0x000fe2000001ff00 */
[----:B------:R-:W-:Y:S01]  /*1900*/  IMAD.MOV.U32 R148, RZ, RZ, RZ ;  /* 0x000000ffff947224 */ /* 0x000fe200078e00ff */
[----:B------:R-:W-:Y:S01]  /*1910*/  CS2R R24, SRZ ;  /* 0x0000000000187805 */ /* 0x000fe2000001ff00 */
[----:B------:R-:W-:Y:S01]  /*1920*/  IMAD.U32 R151, RZ, RZ, UR4 ;  /* 0x00000004ff977e24 */ /* 0x000fe2000f8e00ff */
        /* <DEDUP_REMOVED lines=30> */
[----:B------:R-:W-:Y:S01]  /*1b10*/  CS2R R86, SRZ ;  /* 0x0000000000567805 */ /* 0x000fe2000001ff00 */
[----:B------:R-:W-:Y:S06]  /*1b20*/  @!P2 BRA `(.L_x_21) ;  /* 0x00000008006ca947 */ /* 0x000fec0003800000 */
[----:B------:R-:W-:-:S13]  /*1b30*/  ISETP.NE.AND P2, PT, R149, 0x3, PT ;  /* 0x000000039500780c */ /* 0x000fda0003f45270 */
[----:B------:R-:W-:Y:S05]  /*1b40*/  @!P2 BRA `(.L_x_22) ;  /* 0x000000000004a947 */ /* 0x000fea0003800000 */
[----:B------:R-:W-:Y:S01]  /*1b50*/  BPT.TRAP 0x1 ;  /* 0x000000040000795c */ /* 0x000fe20000300000 */
.L_x_22:
[----:B------:R-:W-:Y:S01]  /*1b60*/  ULEA UR6, UR5, UR9, 0x3 ;  /* 0x0000000905067291 */ /* 0x000fe2000f8e183f */
[----:B------:R-:W-:-:S05]  /*1b70*/  IMAD.U32 R17, RZ, RZ, UR4 ;  /* 0x00000004ff117e24 */ /* 0x000fca000f8e00ff */
[----:B------:R-:W-:-:S04]  /*1b80*/  SHF.L.U32 R17, R17, 0x1f, RZ ;  /* 0x0000001f11117819 */ /* 0x000fc800000006ff */
[----:B------:R0:W1:Y:S01]  /*1b90*/  SYNCS.PHASECHK.TRANS64.TRYWAIT P1, [UR6], R17 ;  /* 0x00000011ff0075a7 */ /* 0x0000620008020146 */
[----:B------:R-:W-:Y:S05]  /*1ba0*/  @!P2 BRA `(.L_x_23) ;  /* 0x000000000004a947 */ /* 0x000fea0003800000 */
[----:B------:R-:W-:Y:S01]  /*1bb0*/  BPT.TRAP 0x1 ;  /* 0x000000040000795c */ /* 0x000fe20000300000 */
.L_x_23:
[----:B-1----:R-:W-:Y:S05]  /*1bc0*/  @P1 BRA `(.L_x_24) ;  /* 0x0000000000081947 */ /* 0x002fea0003800000 */
[----:B------:R-:W1:Y:S02]  /*1bd0*/  SYNCS.PHASECHK.TRANS64.TRYWAIT P1, [UR6], R17 ;  /* 0x00000011ff0075a7 */ /* 0x000e640008020146 */
[----:B-1----:R-:W-:Y:S05]  /*1be0*/  @!P1 BRA `(.L_x_25) ;  /* 0x0000007800849947 */ /* 0x002fea0003800000 */
.L_x_24:
[----:B------:R-:W-:Y:S01]  /*1bf0*/  UIADD3 UR6, UR9, 0x180, URZ ;  /* 0x0000018009067890 */ /* 0x000fe2000fffe03f */
[----:B------:R-:W-:Y:S01]  /*1c00*/  WARPGROUP.ARRIVE ;  /* 0x00000000000079c5 */ /* 0x000fe20000000000 */
[----:B------:R-:W-:Y:S01]  /*1c10*/  UIADD3 UR7, UR9, 0x12180, URZ ;  /* 0x0001218009077890 */ /* 0x000fe2000fffe03f */
[----:B------:R-:W-:Y:S01]  /*1c20*/  CS2R R88, SRZ ;  /* 0x0000000000587805 */ /* 0x000fe2000001ff00 */
[----:B------:R-:W-:Y:S01]  /*1c30*/  USHF.R.U32.HI UR6, URZ, 0x4, UR6 ;  /* 0x000000043f067899 */ /* 0x000fe20008011606 */
[----:B------:R-:W-:Y:S01]  /*1c40*/  CS2R R22, SRZ ;  /* 0x0000000000167805 */ /* 0x000fe2000001ff00 */
[----:B------:R-:W-:Y:S01]  /*1c50*/  USHF.R.U32.HI UR7, URZ, 0x4, UR7 ;  /* 0x000000043f077899 */ /* 0x000fe20008011607 */
[----:B01----:R-:W-:Y:S01]  /*1c60*/  IMAD.MOV.U32 R17, RZ, RZ, RZ ;  /* 0x000000ffff117224 */ /* 0x003fe200078e00ff */
[----:B------:R-:W-:Y:S01]  /*1c70*/  ULOP3.LUT UR6, UR6, 0x3fff, URZ, 0xc0, !UPT ;  /* 0x00003fff06067892 */ /* 0x000fe2000f8ec03f */
[----:B------:R-:W-:Y:S01]  /*1c80*/  CS2R R90, SRZ ;  /* 0x00000000005a7805 */ /* 0x000fe2000001ff00 */
[----:B------:R-:W-:Y:S01]  /*1c90*/  ULOP3.LUT UR7, UR7, 0x3fff, URZ, 0xc0, !UPT ;  /* 0x00003fff07077892 */ /* 0x000fe2000f8ec03f */
[----:B------:R-:W-:Y:S01]  /*1ca0*/  CS2R R92, SRZ ;  /* 0x00000000005c7805 */ /* 0x000fe2000001ff00 */
[----:B------:R-:W-:Y:S01]  /*1cb0*/  ULOP3.LUT UR6, UR6, 0x10000, URZ, 0xfc, !UPT ;  /* 0x0001000006067892 */ /* 0x000fe2000f8efc3f */
[----:B------:R-:W-:Y:S01]  /*1cc0*/  CS2R R94, SRZ ;  /* 0x00000000005e7805 */ /* 0x000fe2000001ff00 */
[----:B------:R-:W-:Y:S01]  /*1cd0*/  ULOP3.LUT UR7, UR7, 0x10000, URZ, 0xfc, !UPT ;  /* 0x0001000007077892 */ /* 0x000fe2000f8efc3f */
[----:B------:R-:W-:Y:S01]  /*1ce0*/  CS2R R96, SRZ ;  /* 0x0000000000607805 */ /* 0x000fe2000001ff00 */
[----:B------:R-:W-:Y:S01]  /*1cf0*/  ULEA UR6, UR5, UR6, 0x9 ;  /* 0x0000000605067291 */ /* 0x000fe2000f8e483f */
[----:B------:R-:W-:Y:S01]  /*1d00*/  CS2R R98, SRZ ;  /* 0x0000000000627805 */ /* 0x000fe2000001ff00 */
[----:B------:R-:W-:Y:S01]  /*1d10*/  ULEA UR7, UR5, UR7, 0xa ;  /* 0x0000000705077291 */ /* 0x000fe2000f8e503f */
[----:B------:R-:W-:Y:S01]  /*1d20*/  CS2R R100, SRZ ;  /* 0x0000000000647805 */ /* 0x000fe2000001ff00 */
[----:B------:R-:W-:Y:S01]  /*1d30*/  UMOV UR17, 0x40000040 ;  /* 0x4000004000117882 */ /* 0x000fe20000000000 */
[----:B------:R-:W-:Y:S01]  /*1d40*/  UMOV UR19, 0x40000040 ;  /* 0x4000004000137882 */ /* 0x000fe20000000000 */
[----:B------:R-:W-:Y:S01]  /*1d50*/  CS2R R102, SRZ ;  /* 0x0000000000667805 */ /* 0x000fe2000001ff00 */
[----:B------:R-:W-:Y:S01]  /*1d60*/  UMOV UR16, UR6 ;  /* 0x0000000600107c82 */ /* 0x000fe20008000000 */
[----:B------:R-:W-:Y:S01]  /*1d70*/  CS2R R104, SRZ ;  /* 0x0000000000687805 */ /* 0x000fe2000001ff00 */
[----:B------:R-:W-:Y:S01]  /*1d80*/  UMOV UR18, UR7 ;  /* 0x0000000700127c82 */ /* 0x000fe20008000000 */
[----:B------:R-:W-:Y:S01]  /*1d90*/  CS2R R106, SRZ ;  /* 0x00000000006a7805 */ /* 0x000fe2000001ff00 */
[----:B------:R-:W-:Y:S01]  /*1da0*/  QGMMA.64x128x32.F32.E4M3.E4M3 R24, gdesc[UR16], RZ, !UPT ;  /* 0x01e00000101879f3 */ /* 0x000fe2000c7008ff */
[----:B------:R-:W-:Y:S01]  /*1db0*/  UIADD3 UR16, UR6, 0x2, URZ ;  /* 0x0000000206107890 */ /* 0x000fe2000fffe03f */
[----:B------:R-:W-:Y:S01]  /*1dc0*/  CS2R R108, SRZ ;  /* 0x00000000006c7805 */ /* 0x000fe2000001ff00 */
[----:B------:R-:W-:Y:S01]  /*1dd0*/  UIADD3 UR18, UR7, 0x2, URZ ;  /* 0x0000000207127890 */ /* 0x000fe2000fffe03f */
[----:B------:R-:W-:Y:S01]  /*1de0*/  CS2R R110, SRZ ;  /* 0x00000000006e7805 */ /* 0x000fe2000001ff00 */
[----:B------:R-:W-:Y:S01]  /*1df0*/  UMOV UR17, 0x40000040 ;  /* 0x4000004000117882 */ /* 0x000fe20000000000 */
[----:B------:R-:W-:Y:S01]  /*1e00*/  UMOV UR19, 0x40000040 ;  /* 0x4000004000137882 */ /* 0x000fe20000000000 */
        /* <DEDUP_REMOVED lines=17> */
[----:B------:R-:W-:Y:S01]  /*1f20*/  CS2R R146, SRZ ;  /* 0x0000000000927805 */ /* 0x000fe2000001ff00 */
[----:B------:R-:W-:Y:S01]  /*1f30*/  IMAD.MOV.U32 R148, RZ, RZ, RZ ;  /* 0x000000ffff947224 */ /* 0x000fe200078e00ff */
[----:B------:R-:W-:Y:S01]  /*1f40*/  QGMMA.64x128x32.F32.E4M3.E4M3 R24, gdesc[UR16], R24 ;  /* 0x01e00000101879f3 */ /* 0x000fe20008700818 */
[----:B------:R-:W-:-:S02]  /*1f50*/  UIADD3 UR16, UR6, 0x4, URZ ;  /* 0x0000000406107890 */ /* 0x000fc4000fffe03f */
[----:B------:R-:W-:Y:S01]  /*1f60*/  UIADD3 UR18, UR7, 0x4, URZ ;  /* 0x0000000407127890 */ /* 0x000fe2000fffe03f */
[----:B------:R-:W-:Y:S01]  /*1f70*/  UMOV UR17, 0x40000040 ;  /* 0x4000004000117882 */ /* 0x000fe20000000000 */
[----:B------:R-:W-:-:S07]  /*1f80*/  UMOV UR19, 0x40000040 ;  /* 0x4000004000137882 */ /* 0x000fce0000000000 */
[----:B------:R-:W-:Y:S01]  /*1f90*/  QGMMA.64x128x32.F32.E4M3.E4M3 R24, gdesc[UR16], R24 ;  /* 0x01e00000101879f3 */ /* 0x000fe20008700818 */
[----:B------:R-:W-:Y:S02]  /*1fa0*/  UIADD3 UR18, UR7, 0x6, URZ ;  /* 0x0000000607127890 */ /* 0x000fe4000fffe03f */
[----:B------:R-:W-:Y:S01]  /*1fb0*/  UIADD3 UR16, UR6, 0x6, URZ ;  /* 0x0000000606107890 */ /* 0x000fe2000fffe03f */
[----:B------:R-:W-:Y:S01]  /*1fc0*/  ULDC UR7, c[0x0][0x50c] ;  /* 0x0001430000077ab9 */ /* 0x000fe20000000800 */
[----:B------:R-:W-:Y:S01]  /*1fd0*/  UMOV UR17, 0x40000040 ;  /* 0x4000004000117882 */ /* 0x000fe20000000000 */
[----:B------:R-:W-:Y:S01]  /*1fe0*/  UISETP.NE.AND UP0, UPT, UR7, 0x4, UPT ;  /* 0x000000040700788c */ /* 0x000fe2000bf05270 */
[----:B------:R-:W-:Y:S01]  /*1ff0*/  UMOV UR19, 0x40000040 ;  /* 0x4000004000137882 */ /* 0x000fe20000000000 */
[----:B------:R-:W-:Y:S02]  /*2000*/  UMOV UR6, 0x4 ;  /* 0x0000000400067882 */ /* 0x000fe40000000000 */
[----:B------:R-:W-:-:S06]  /*2010*/  USEL UR7, URZ, 0x1, UP0 ;  /* 0x000000013f077887 */ /* 0x000fcc0008000000 */
[----:B------:R-:W-:Y:S01]  /*2020*/  ISETP.NE.AND P1, PT, RZ, UR7, PT ;  /* 0x00000007ff007c0c */ /* 0x000fe2000bf25270 */
[----:B------:R-:W-:-:S12]  /*2030*/  QGMMA.64x128x32.F32.E4M3.E4M3 R24, gdesc[UR16], R24, gsb0 ;  /* 0x01e00000101879f3 */ /* 0x000fd80008000818 */
[----:B------:R-:W-:Y:S05]  /*2040*/  @!P1 BRA `(.L_x_26) ;  /* 0x0000000400089947 */ /* 0x000fea0003800000 */
[----:B------:R-:W-:Y:S02]  /*2050*/  WARPGROUP.DEPBAR.LE gsb0, 0x0 ;  /* 0x00008000000079c5 */ /* 0x000fe40000010000 */
[----:B------:R-:W-:-:S01]  /*2060*/  FADD R147, RZ, R24 ;  /* 0x00000018ff937221 */ /* 0x000fc20000000000 */
[----:B------:R-:W-:Y:S01]  /*2070*/  FADD R148, RZ, R25 ;  /* 0x00000019ff947221 */ /* 0x000fe20000000000 */
        /* <DEDUP_REMOVED lines=62> */
[----:B------:R-:W-:-:S06]  /*2460*/  UMOV UR6, URZ ;  /* 0x0000003f00067c82 */ /* 0x000fcc0008000000 */
.L_x_26:
[----:B------:R-:W-:-:S04]  /*2470*/  UIADD3 UR20, UR5, 0x1, URZ ;  /* 0x0000000105147890 */ /* 0x000fc8000fffe03f */
[----:B------:R-:W-:-:S04]  /*2480*/  UISETP.NE.AND UP0, UPT, UR20, 0x9, UPT ;  /* 0x000000091400788c */ /* 0x000fc8000bf05270 */
[----:B------:R-:W-:Y:S02]  /*2490*/  USEL UR8, URZ, 0x1, UP0 ;  /* 0x000000013f087887 */ /* 0x000fe40008000000 */
[----:B------:R-:W-:Y:S02]  /*24a0*/  USEL UR20, UR20, URZ, UP0 ;  /* 0x0000003f14147287 */ /* 0x000fe40008000000 */
[----:B------:R-:W-:-:S06]  /*24b0*/  ULOP3.LUT UR8, UR4, UR8, URZ, 0x3c, !UPT ;  /* 0x0000000804087292 */ /* 0x000fcc000f8e3c3f */
[----:B------:R-:W-:Y:S01]  /*24c0*/  IMAD.U32 R151, RZ, RZ, UR8 ;  /* 0x00000008ff977e24 */ /* 0x000fe2000f8e00ff */
[----:B------:R-:W-:-:S06]  /*24d0*/  UMOV UR8, 0x1 ;  /* 0x0000000100087882 */ /* 0x000fcc0000000000 */
.L_x_21:
[----:B------:R-:W-:-:S06]  /*24e0*/  UISETP.GE.AND UP0, UPT, UR10, 0x1, UPT ;  /* 0x000000010a00788c */ /* 0x000fcc000bf06270 */
[----:B------:R-:W-:-:S13]  /*24f0*/  PLOP3.LUT P1, PT, PT, PT, UP0, 0x80, 0x0 ;  /* 0x000000000000781c */ /* 0x000fda0003f2f008 */
[----:B------:R-:W-:Y:S05]  /*2500*/  @!P1 BRA `(.L_x_27) ;  /* 0x0000000800349947 */ /* 0x000fea0003800000 */
[----:B------:R-:W-:Y:S01]  /*2510*/  IMAD.U32 R18, RZ, RZ, UR10 ;  /* 0x0000000aff127e24 */ /* 0x000fe2000f8e00ff */
[----:B------:R-:W-:Y:S01]  /*2520*/  ULDC UR24, c[0x0][0x50c] ;  /* 0x0001430000187ab9 */ /* 0x000fe20000000800 */
[----:B------:R-:W-:-:S07]  /*2530*/  IMAD.U32 R19, RZ, RZ, UR5 ;  /* 0x00000005ff137e24 */ /* 0x000fce000f8e00ff */
.L_x_35:
[----:B------:R-:W-:-:S13]  /*2540*/  ISETP.NE.AND P2, PT, R149, 0x3, PT ;  /* 0x000000039500780c */ /* 0x000fda0003f45270 */
[----:B0-----:R-:W-:Y:S05]  /*2550*/  @!P2 BRA `(.L_x_28) ;  /* 0x000000000004a947 */ /* 0x001fea0003800000 */
[----:B------:R-:W-:Y:S01]  /*2560*/  BPT.TRAP 0x1 ;  /* 0x000000040000795c */ /* 0x000fe20000300000 */
.L_x_28:
[----:B------:R-:W-:Y:S01]  /*2570*/  ULEA UR16, UR20, UR9, 0x3 ;  /* 0x0000000914107291 */ /* 0x000fe2000f8e183f */
[----:B------:R-:W-:-:S08]  /*2580*/  SHF.L.U32 R20, R151, 0x1f, RZ ;  /* 0x0000001f97147819 */ /* 0x000fd000000006ff */
[----:B------:R0:W1:Y:S01]  /*2590*/  SYNCS.PHASECHK.TRANS64.TRYWAIT P1, [UR16], R20 ;  /* 0x00000014ff0075a7 */ /* 0x0000620008020150 */
[----:B------:R-:W-:Y:S05]  /*25a0*/  @!P2 BRA `(.L_x_29) ;  /* 0x000000000004a947 */ /* 0x000fea0003800000 */
[----:B------:R-:W-:Y:S01]  /*25b0*/  BPT.TRAP 0x1 ;  /* 0x000000040000795c */ /* 0x000fe20000300000 */
.L_x_29:
[----:B-1----:R-:W-:Y:S05]  /*25c0*/  @P1 BRA `(.L_x_30) ;  /* 0x0000000000081947 */ /* 0x002fea0003800000 */
[----:B------:R-:W1:Y:S02]  /*25d0*/  SYNCS.PHASECHK.TRANS64.TRYWAIT P1, [UR16], R20 ;  /* 0x00000014ff0075a7 */ /* 0x000e640008020150 */
[----:B-1----:R-:W-:Y:S05]  /*25e0*/  @!P1 BRA `(.L_x_31) ;  /* 0x00000070001c9947 */ /* 0x002fea0003800000 */
.L_x_30:
[----:B------:R-:W-:Y:S01]  /*25f0*/  UIADD3 UR16, UR9, 0x180, URZ ;  /* 0x0000018009107890 */ /* 0x000fe2000fffe03f */
[----:B------:R-:W-:Y:S01]  /*2600*/  WARPGROUP.ARRIVE ;  /* 0x00000000000079c5 */ /* 0x000fe20000000000 */
[----:B------:R-:W-:Y:S02]  /*2610*/  UIADD3 UR17, UR9, 0x12180, URZ ;  /* 0x0001218009117890 */ /* 0x000fe4000fffe03f */
[----:B------:R-:W-:Y:S02]  /*2620*/  UISETP.NE.AND UP0, UPT, UR7, URZ, UPT ;  /* 0x0000003f0700728c */ /* 0x000fe4000bf05270 */
[----:B------:R-:W-:Y:S02]  /*2630*/  USHF.R.U32.HI UR16, URZ, 0x4, UR16 ;  /* 0x000000043f107899 */ /* 0x000fe40008011610 */
[----:B------:R-:W-:Y:S02]  /*2640*/  USHF.R.U32.HI UR17, URZ, 0x4, UR17 ;  /* 0x000000043f117899 */ /* 0x000fe40008011611 */
[----:B------:R-:W-:-:S02]  /*2650*/  USEL UR8, UR8, URZ, !UP0 ;  /* 0x0000003f08087287 */ /* 0x000fc4000c000000 */
[----:B------:R-:W-:Y:S02]  /*2660*/  ULOP3.LUT UR16, UR16, 0x3fff, URZ, 0xc0, !UPT ;  /* 0x00003fff10107892 */ /* 0x000fe4000f8ec03f */
[----:B------:R-:W-:Y:S02]  /*2670*/  ULOP3.LUT UR17, UR17, 0x3fff, URZ, 0xc0, !UPT ;  /* 0x00003fff11117892 */ /* 0x000fe4000f8ec03f */
[----:B------:R-:W-:Y:S02]  /*2680*/  UISETP.NE.U32.AND UP0, UPT, UR8, URZ, UPT ;  /* 0x0000003f0800728c */ /* 0x000fe4000bf05070 */
[----:B------:R-:W-:Y:S02]  /*2690*/  ULOP3.LUT UR7, UR16, 0x10000, URZ, 0xfc, !UPT ;  /* 0x0001000010077892 */ /* 0x000fe4000f8efc3f */
[----:B------:R-:W-:Y:S02]  /*26a0*/  ULOP3.LUT UR8, UR17, 0x10000, URZ, 0xfc, !UPT ;  /* 0x0001000011087892 */ /* 0x000fe4000f8efc3f */
[----:B------:R-:W-:-:S02]  /*26b0*/  ULEA UR7, UR20, UR7, 0x9 ;  /* 0x0000000714077291 */ /* 0x000fc4000f8e483f */
[----:B------:R-:W-:Y:S01]  /*26c0*/  ULEA UR8, UR20, UR8, 0xa ;  /* 0x0000000814087291 */ /* 0x000fe2000f8e503f */
[----:B------:R-:W-:Y:S01]  /*26d0*/  UMOV UR17, 0x40000040 ;  /* 0x4000004000117882 */ /* 0x000fe20000000000 */
[----:B------:R-:W-:Y:S01]  /*26e0*/  UMOV UR19, 0x40000040 ;  /* 0x4000004000137882 */ /* 0x000fe20000000000 */
[----:B------:R-:W-:Y:S02]  /*26f0*/  UIADD3 UR6, UR6, 0x4, URZ ;  /* 0x0000000406067890 */ /* 0x000fe4000fffe03f */
[----:B------:R-:W-:Y:S02]  /*2700*/  UMOV UR16, UR7 ;  /* 0x0000000700107c82 */ /* 0x000fe40008000000 */
[----:B------:R-:W-:Y:S02]  /*2710*/  UMOV UR18, UR8 ;  /* 0x0000000800127c82 */ /* 0x000fe40008000000 */
[----:B------:R-:W-:Y:S01]  /*2720*/  QGMMA.64x128x32.F32.E4M3.E4M3 R24, gdesc[UR16], R24, UP0 ;  /* 0x01e00000101879f3 */ /* 0x000fe2000bf00818 */
[----:B------:R-:W-:-:S02]  /*2730*/  UIADD3 UR16, UR7, 0x2, URZ ;  /* 0x0000000207107890 */ /* 0x000fc4000fffe03f */
[----:B------:R-:W-:Y:S01]  /*2740*/  UIADD3 UR18, UR8, 0x2, URZ ;  /* 0x0000000208127890 */ /* 0x000fe2000fffe03f */
[----:B------:R-:W-:Y:S01]  /*2750*/  UMOV UR17, 0x40000040 ;  /* 0x4000004000117882 */ /* 0x000fe20000000000 */
[----:B------:R-:W-:Y:S01]  /*2760*/  UMOV UR19, 0x40000040 ;  /* 0x4000004000137882 */ /* 0x000fe20000000000 */
[----:B------:R-:W-:-:S06]  /*2770*/  UISETP.NE.AND UP0, UPT, UR6, UR24, UPT ;  /* 0x000000180600728c */ /* 0x000fcc000bf05270 */
[----:B------:R-:W-:Y:S01]  /*2780*/  QGMMA.64x128x32.F32.E4M3.E4M3 R24, gdesc[UR16], R24 ;  /* 0x01e00000101879f3 */ /* 0x000fe20008700818 */
[----:B------:R-:W-:Y:S02]  /*2790*/  UIADD3 UR16, UR7, 0x4, URZ ;  /* 0x0000000407107890 */ /* 0x000fe4000fffe03f */
[----:B------:R-:W-:Y:S01]  /*27a0*/  UIADD3 UR18, UR8, 0x4, URZ ;  /* 0x0000000408127890 */ /* 0x000fe2000fffe03f */
[----:B------:R-:W-:Y:S01]  /*27b0*/  UMOV UR17, 0x40000040 ;  /* 0x4000004000117882 */ /* 0x000fe20000000000 */
[----:B------:R-:W-:-:S07]  /*27c0*/  UMOV UR19, 0x40000040 ;  /* 0x4000004000137882 */ /* 0x000fce0000000000 */
[----:B------:R-:W-:Y:S01]  /*27d0*/  QGMMA.64x128x32.F32.E4M3.E4M3 R24, gdesc[UR16], R24 ;  /* 0x01e00000101879f3 */ /* 0x000fe20008700818 */
[----:B------:R-:W-:Y:S02]  /*27e0*/  UIADD3 UR16, UR7, 0x6, URZ ;  /* 0x0000000607107890 */ /* 0x000fe4000fffe03f */
[----:B------:R-:W-:Y:S01]  /*27f0*/  UIADD3 UR18, UR8, 0x6, URZ ;  /* 0x0000000608127890 */ /* 0x000fe2000fffe03f */
[----:B------:R-:W-:Y:S01]  /*2800*/  UMOV UR17, 0x40000040 ;  /* 0x4000004000117882 */ /* 0x000fe20000000000 */
[----:B------:R-:W-:Y:S01]  /*2810*/  UMOV UR19, 0x40000040 ;  /* 0x4000004000137882 */ /* 0x000fe20000000000 */
[----:B------:R-:W-:-:S06]  /*2820*/  USEL UR7, URZ, 0x1, UP0 ;  /* 0x000000013f077887 */ /* 0x000fcc0008000000 */
[----:B------:R-:W-:Y:S01]  /*2830*/  ISETP.NE.AND P1, PT, RZ, UR7, PT ;  /* 0x00000007ff007c0c */ /* 0x000fe2000bf25270 */
[----:B------:R-:W-:Y:S03]  /*2840*/  QGMMA.64x128x32.F32.E4M3.E4M3 R24, gdesc[UR16], R24, gsb0 ;  /* 0x01e00000101879f3 */ /* 0x000fe60008000818 */
[----:B------:R-:W-:-:S09]  /*2850*/  WARPGROUP.DEPBAR.LE gsb0, 0x1 ;  /* 0x00008000000079c5 */ /* 0x000fd20000010100 */
[----:B------:R-:W-:Y:S05]  /*2860*/  @!P1 BRA `(.L_x_32) ;  /* 0x0000000400089947 */ /* 0x000fea0003800000 */
[----:B------:R-:W-:Y:S02]  /*2870*/  WARPGROUP.DEPBAR.LE gsb0, 0x0 ;  /* 0x00008000000079c5 */ /* 0x000fe40000010000 */
[----:B------:R-:W-:-:S01]  /*2880*/  FADD R147, R24, R147 ;  /* 0x0000009318937221 */ /* 0x000fc20000000000 */
[----:B------:R-:W-:Y:S01]  /*2890*/  FADD R148, R25, R148 ;  /* 0x0000009419947221 */ /* 0x000fe20000000000 */
        /* <DEDUP_REMOVED lines=62> */
[----:B------:R-:W-:-:S06]  /*2c80*/  UMOV UR6, URZ ;  /* 0x0000003f00067c82 */ /* 0x000fcc0008000000 */
.L_x_32:
[----:B------:R-:W-:Y:S05]  /*2c90*/  @!P2 BRA `(.L_x_33) ;  /* 0x000000000004a947 */ /* 0x000fea0003800000 */
[----:B------:R-:W-:Y:S01]  /*2ca0*/  BPT.TRAP 0x1 ;  /* 0x000000040000795c */ /* 0x000fe20000300000 */
.L_x_33:
[----:B01----:R-:W-:Y:S02]  /*2cb0*/  @P0 LEA R20, R19, UR9, 0x3 ;  /* 0x0000000913140c11 */ /* 0x003fe4000f8e18ff */
[----:B------:R-:W-:-:S03]  /*2cc0*/  ISETP.GT.U32.AND P1, PT, R7, 0x1, PT ;  /* 0x000000010700780c */ /* 0x000fc60003f24070 */
[----:B------:R-:W-:-:S05]  /*2cd0*/  @P0 VIADD R21, R20, 0x48 ;  /* 0x0000004814150836 */ /* 0x000fca0000000000 */
[----:B------:R-:W-:-:S04]  /*2ce0*/  @P0 PRMT R21, R10, 0x654, R21 ;  /* 0x000006540a150816 */ /* 0x000fc80000000015 */
[----:B------:R0:W-:Y:S01]  /*2cf0*/  @P0 SYNCS.ARRIVE.TRANS64.RED.A1T0 RZ, [R21+URZ], RZ ;  /* 0x000000ff15ff09a7 */ /* 0x0001e2000810043f */
[----:B------:R-:W-:Y:S05]  /*2d00*/  @P1 BRA `(.L_x_34) ;  /* 0x0000000000041947 */ /* 0x000fea0003800000 */
[----:B------:R-:W-:Y:S01]  /*2d10*/  BPT.TRAP 0x1 ;  /* 0x000000040000795c */ /* 0x000fe20000300000 */
.L_x_34:
[----:B------:R-:W-:Y:S01]  /*2d20*/  UIADD3 UR20, UR20, 0x1, URZ ;  /* 0x0000000114147890 */ /* 0x000fe2000fffe03f */
[C---:B------:R-:W-:Y:S01]  /*2d30*/  ISETP.GT.AND P2, PT, R18.reuse, 0x1, PT ;  /* 0x000000011200780c */ /* 0x040fe20003f44270 */
[----:B------:R-:W-:Y:S02]  /*2d40*/  VIADD R19, R19, 0x1 ;  /* 0x0000000113137836 */ /* 0x000fe40000000000 */
[----:B------:R-:W-:Y:S01]  /*2d50*/  UISETP.NE.AND UP0, UPT, UR20, 0x9, UPT ;  /* 0x000000091400788c */ /* 0x000fe2000bf05270 */
[----:B------:R-:W-:Y:S02]  /*2d60*/  VIADD R18, R18, 0xffffffff ;  /* 0xffffffff12127836 */ /* 0x000fe40000000000 */
[C---:B------:R-:W-:Y:S01]  /*2d70*/  ISETP.NE.AND P1, PT, R19.reuse, 0x9, PT ;  /* 0x000000091300780c */ /* 0x040fe20003f25270 */
[----:B------:R-:W-:Y:S02]  /*2d80*/  USEL UR8, URZ, 0x1, UP0 ;  /* 0x000000013f087887 */ /* 0x000fe40008000000 */
[----:B------:R-:W-:Y:S01]  /*2d90*/  USEL UR20, UR20, URZ, UP0 ;  /* 0x0000003f14147287 */ /* 0x000fe20008000000 */
[----:B------:R-:W-:-:S03]  /*2da0*/  SEL R19, R19, RZ, P1 ;  /* 0x000000ff13137207 */ /* 0x000fc60000800000 */
[----:B------:R-:W-:Y:S01]  /*2db0*/  LOP3.LUT R151, R151, UR8, RZ, 0x3c, !PT ;  /* 0x0000000897977c12 */ /* 0x000fe2000f8e3cff */
[----:B------:R-:W-:Y:S01]  /*2dc0*/  UMOV UR8, 0x1 ;  /* 0x0000000100087882 */ /* 0x000fe20000000000 */
[----:B------:R-:W-:Y:S06]  /*2dd0*/  @P2 BRA `(.L_x_35) ;  /* 0xfffffff400d82947 */ /* 0x000fec000383ffff */
.L_x_27:
[----:B------:R-:W-:Y:S01]  /*2de0*/  UISETP.NE.AND UP0, UPT, UR6, URZ, UPT ;  /* 0x0000003f0600728c */ /* 0x000fe2000bf05270 */
[----:B------:R-:W1:Y:S01]  /*2df0*/  LDC R18, c[0x0][0x28c] ;  /* 0x0000a300ff127b82 */ /* 0x000e620000000800 */
[----:B------:R-:W-:Y:S02]  /*2e00*/  IMAD.U32 R19, RZ, RZ, UR23 ;  /* 0x00000017ff137e24 */ /* 0x000fe4000f8e00ff */
[----:B------:R-:W-:-:S06]  /*2e10*/  USEL UR6, URZ, 0x1, !UP0 ;  /* 0x000000013f067887 */ /* 0x000fcc000c000000 */
[----:B------:R-:W-:-:S13]  /*2e20*/  ISETP.NE.AND P1, PT, RZ, UR6, PT ;  /* 0x00000006ff007c0c */ /* 0x000fda000bf25270 */
[----:B------:R-:W-:Y:S05]  /*2e30*/  @!P1 BRA `(.L_x_36) ;  /* 0x0000000400049947 */ /* 0x000fea0003800000 */
[----:B------:R-:W-:Y:S02]  /*2e40*/  WARPGROUP.DEPBAR.LE gsb0, 0x0 ;  /* 0x00008000000079c5 */ /* 0x000fe40000010000 */
[----:B------:R-:W-:Y:S01]  /*2e50*/  FADD R147, R24, R147 ;  /* 0x0000009318937221 */ /* 0x000fe20000000000 */
        /* <DEDUP_REMOVED lines=62> */
[----:B------:R-:W-:-:S07]  /*3240*/  FADD R88, R88, R87 ;  /* 0x0000005758587221 */ /* 0x000fce0000000000 */
.L_x_36:
[----:B-1----:R-:W-:Y:S01]  /*3250*/  ISETP.GE.AND P1, PT, R18, 0x1, PT ;  /* 0x000000011200780c */ /* 0x002fe20003f26270 */
[----:B------:R1:W-:Y:S01]  /*3260*/  SYNCS.ARRIVE.TRANS64.A1T0 RZ, [R19+UR22], RZ ;  /* 0x000000ff13ff79a7 */ /* 0x0003e20008100016 */
[----:B------:R-:W-:-:S11]  /*3270*/  WARPGROUP.DEPBAR.LE gsb0, 0x0 ;  /* 0x00008000000079c5 */ /* 0x000fd60000010000 */
[----:B------:R-:W-:Y:S05]  /*3280*/  @!P1 BRA `(.L_x_37) ;  /* 0x0000000000449947 */ /* 0x000fea0003800000 */
[----:B------:R-:W-:-:S13]  /*3290*/  ISETP.NE.AND P1, PT, R149, 0x3, PT ;  /* 0x000000039500780c */ /* 0x000fda0003f25270 */
[----:B------:R-:W-:Y:S05]  /*32a0*/  @!P1 BRA `(.L_x_38) ;  /* 0x0000000000049947 */ /* 0x000fea0003800000 */
[----:B------:R-:W-:Y:S01]  /*32b0*/  BPT.TRAP 0x1 ;  /* 0x000000040000795c */ /* 0x000fe20000300000 */
.L_x_38:
[----:B------:R-:W-:Y:S01]  /*32c0*/  VOTEU.ANY UP0, P0 ;  /* 0x00000000003f7886 */ /* 0x000fe20000000100 */
[----:B------:R-:W-:-:S04]  /*32d0*/  ISETP.GT.U32.AND P1, PT, R7, 0x1, PT ;  /* 0x000000010700780c */ /* 0x000fc80003f24070 */
[----:B------:R-:W-:-:S06]  /*32e0*/  @UP0 UIADD3 UR6, UR10, UR5, URZ ;  /* 0x000000050a060290 */ /* 0x000fcc000fffe03f */
[----:B------:R-:W-:Y:S02]  /*32f0*/  IMAD.U32 R18, RZ, RZ, UR6 ;  /* 0x00000006ff127e24 */ /* 0x000fe4000f8e00ff */
[----:B0-----:R-:W-:Y:S02]  /*3300*/  IMAD.U32 R21, RZ, RZ, UR6 ;  /* 0x00000006ff157e24 */ /* 0x001fe4000f8e00ff */
[----:B-1----:R-:W-:-:S05]  /*3310*/  @P0 IMAD.WIDE.U32 R18, R18, 0x38e38e39, RZ ;  /* 0x38e38e3912120825 */ /* 0x002fca00078e00ff */
[----:B------:R-:W-:-:S05]  /*3320*/  @P0 SHF.R.U32.HI R18, RZ, 0x1, R19 ;  /* 0x00000001ff120819 */ /* 0x000fca0000011613 */
[----:B------:R-:W-:-:S05]  /*3330*/  @P0 IMAD R18, R18, -0x9, R21 ;  /* 0xfffffff712120824 */ /* 0x000fca00078e0215 */
[----:B------:R-:W-:-:S05]  /*3340*/  @P0 LEA R18, R18, UR9, 0x3 ;  /* 0x0000000912120c11 */ /* 0x000fca000f8e18ff */
[----:B------:R-:W-:-:S05]  /*3350*/  @P0 VIADD R19, R18, 0x48 ;  /* 0x0000004812130836 */ /* 0x000fca0000000000 */
[----:B------:R-:W-:-:S04]  /*3360*/  @P0 PRMT R19, R10, 0x654, R19 ;  /* 0x000006540a130816 */ /* 0x000fc80000000013 */
[----:B------:R4:W-:Y:S01]  /*3370*/  @P0 SYNCS.ARRIVE.TRANS64.RED.A1T0 RZ, [R19+URZ], RZ ;  /* 0x000000ff13ff09a7 */ /* 0x0009e2000810043f */
[----:B------:R-:W-:Y:S05]  /*3380*/  @P1 BRA `(.L_x_37) ;  /* 0x0000000000041947 */ /* 0x000fea0003800000 */
[----:B------:R-:W-:Y:S01]  /*3390*/  BPT.TRAP 0x1 ;  /* 0x000000040000795c */ /* 0x000fe20000300000 */
.L_x_37:
[----:B------:R-:W-:Y:S01]  /*33a0*/  SHF.L.U32 R18, R150, 0x1f, RZ ;  /* 0x0000001f96127819 */ /* 0x000fe200000006ff */
[----:B------:R-:W-:Y:S01]  /*33b0*/  UIADD3 UR5, UR21, UR5, URZ ;  /* 0x0000000515057290 */ /* 0x000fe2000fffe03f */
[----:B------:R-:W0:Y:S01]  /*33c0*/  LDC R31, c[0x0][0x288] ;  /* 0x0000a200ff1f7b82 */ /* 0x000e220000000800 */
[----:B------:R-:W-:Y:S01]  /*33d0*/  UISETP.GE.U32.AND UP1, UPT, UR21, 0x9, UPT ;  /* 0x000000091500788c */ /* 0x000fe2000bf26070 */
[----:B------:R-:W-:Y:S01]  /*33e0*/  IMAD.SHL.U32 R26, R14, 0x2, RZ ;  /* 0x000000020e1a7824 */ /* 0x000fe200078e00ff */
[----:B------:R-:W-:Y:S02]  /*33f0*/  UISETP.GT.U32.AND UP0, UPT, UR5, 0x8, UPT ;  /* 0x000000080500788c */ /* 0x000fe4000bf04070 */
[----:B------:R-:W-:Y:S02]  /*3400*/  UIMAD.WIDE.U32 UR6, UR5, 0x38e38e39, URZ ;  /* 0x38e38e39050678a5 */ /* 0x000fe4000f8e003f */
[----:B------:R-:W-:Y:S01]  /*3410*/  UISETP.LT.U32.AND UP0, UPT, UR21, 0x9, UP0 ;  /* 0x000000091500788c */ /* 0x000fe20008701070 */
[----:B------:R-:W2:Y:S01]  /*3420*/  SYNCS.PHASECHK.TRANS64.TRYWAIT P1, [UR11+0x8], R18 ;  /* 0x00000812ff0075a7 */ /* 0x000ea2000802014b */
[----:B------:R-:W-:Y:S01]  /*3430*/  USHF.R.U32.HI UR6, URZ, 0x1, UR7 ;  /* 0x000000013f067899 */ /* 0x000fe20008011607 */
[----:B------:R-:W-:Y:S01]  /*3440*/  SHF.R.S32.HI R27, RZ, 0x1f, R26 ;  /* 0x0000001fff1b7819 */ /* 0x000fe2000001141a */
[----:B------:R-:W-:-:S02]  /*3450*/  USEL UR8, URZ, 0x1, !UP0 ;  /* 0x000000013f087887 */ /* 0x000fc4000c000000 */
[----:B------:R-:W-:Y:S02]  /*3460*/  UIMAD UR5, UR6, -0x9, UR5 ;  /* 0xfffffff7060578a4 */ /* 0x000fe4000f8e0205 */
[----:B------:R-:W-:-:S04]  /*3470*/  ULOP3.LUT UR4, UR4, UR8, URZ, 0x3c, !UPT ;  /* 0x0000000804047292 */ /* 0x000fc8000f8e3c3f */
[----:B------:R-:W-:Y:S01]  /*3480*/  @UP1 ULOP3.LUT UR4, UR4, 0x1, UR6, 0x78, !UPT ;  /* 0x0000000104041892 */ /* 0x000fe2000f8e7806 */
[----:B0-2---:R-:W-:Y:S11]  /*3490*/  @!P1 BRA `(.L_x_39) ;  /* 0x0000006000889947 */ /* 0x005ff60003800000 */
.L_x_202:
[----:B------:R-:W-:Y:S01]  /*34a0*/  IMAD.SHL.U32 R33, R5, 0x80, RZ ;  /* 0x0000008005217824 */ /* 0x000fe200078e00ff */
[----:B------:R-:W-:Y:S01]  /*34b0*/  ULDC UR8, c[0x0][0x284] ;  /* 0x0000a10000087ab9 */ /* 0x000fe20000000800 */
[----:B------:R-:W-:Y:S01]  /*34c0*/  IMAD.SHL.U32 R5, R6, 0x40, RZ ;  /* 0x0000004006057824 */ /* 0x000fe200078e00ff */
[----:B------:R-:W-:Y:S01]  /*34d0*/  SHF.R.S32.HI R32, RZ, 0x1f, R4 ;  /* 0x0000001fff207819 */ /* 0x000fe20000011404 */
[----:B------:R-:W-:Y:S01]  /*34e0*/  ULDC.64 UR6, c[0x0][0x5d0] ;  /* 0x0001740000067ab9 */ /* 0x000fe20000000a00 */
[----:B------:R-:W-:Y:S01]  /*34f0*/  SHF.R.S32.HI R30, RZ, 0x1f, R33 ;  /* 0x0000001fff1e7819 */ /* 0x000fe20000011421 */
[----:B01--4-:R-:W-:Y:S01]  /*3500*/  IMAD.WIDE.U32 R18, R4, UR6, R26 ;  /* 0x0000000604127c25 */ /* 0x013fe2000f8e001a */
[----:B------:R-:W-:-:S03]  /*3510*/  ISETP.GE.AND P1, PT, R5, UR8, PT ;  /* 0x0000000805007c0c */ /* 0x000fc6000bf26270 */
[----:B------:R-:W-:Y:S01]  /*3520*/  IMAD R21, R32, UR6, RZ ;  /* 0x0000000620157c24 */ /* 0x000fe2000f8e02ff */
[C---:B------:R-:W-:Y:S02]  /*3530*/  ISETP.GE.OR P1, PT, R33.reuse, R31, P1 ;  /* 0x0000001f2100720c */ /* 0x040fe40000f26670 */
[----:B------:R-:W-:Y:S01]  /*3540*/  IADD3 R18, P2, R33, R18, RZ ;  /* 0x0000001221127210 */ /* 0x000fe20007f5e0ff */
[----:B------:R-:W-:-:S05]  /*3550*/  IMAD R21, R4, UR7, R21 ;  /* 0x0000000704157c24 */ /* 0x000fca000f8e0215 */
[----:B------:R-:W-:-:S05]  /*3560*/  IADD3.X R19, R30, R19, R21, P2, !PT ;  /* 0x000000131e137210 */ /* 0x000fca00017fe415 */
[----:B------:R-:W-:Y:S05]  /*3570*/  @P1 BRA `(.L_x_40) ;  /* 0x0000004400b81947 */ /* 0x000fea0003800000 */
[----:B------:R-:W0:Y:S01]  /*3580*/  LDC.64 R28, c[0x0][0x5c8] ;  /* 0x00017200ff1c7b82 */ /* 0x000e220000000a00 */
[----:B------:R-:W-:Y:S01]  /*3590*/  IMAD.WIDE R24, R6, 0x40, R12 ;  /* 0x0000004006187825 */ /* 0x000fe200078e020c */
[----:B------:R-:W-:Y:S01]  /*35a0*/  ULDC.64 UR6, c[0x0][0x5c0] ;  /* 0x0001700000067ab9 */ /* 0x000fe20000000a00 */
[----:B------:R-:W-:Y:S02]  /*35b0*/  BSSY B0, `(.L_x_40) ;  /* 0x000046a000007945 */ /* 0x000fe40003800000 */
[-C--:B0-----:R-:W-:Y:S02]  /*35c0*/  IMAD R6, R25, R28.reuse, RZ ;  /* 0x0000001c19067224 */ /* 0x081fe400078e02ff */
[----:B------:R-:W-:-:S04]  /*35d0*/  IMAD.WIDE.U32 R18, R24, R28, R18 ;  /* 0x0000001c18127225 */ /* 0x000fc800078e0012 */
[----:B------:R-:W-:Y:S01]  /*35e0*/  IMAD R21, R24, R29, R6 ;  /* 0x0000001d18157224 */ /* 0x000fe200078e0206 */
[----:B------:R-:W-:Y:S02]  /*35f0*/  LEA R6, P1, R28, R18, 0x3 ;  /* 0x000000121c067211 */ /* 0x000fe400078218ff */
[----:B------:R-:W-:Y:S01]  /*3600*/  IADD3 R20, P2, R18, UR6, RZ ;  /* 0x0000000612147c10 */ /* 0x000fe2000ff5e0ff */
[----:B------:R-:W-:Y:S01]  /*3610*/  IMAD.IADD R21, R19, 0x1, R21 ;  /* 0x0000000113157824 */ /* 0x000fe200078e0215 */
[----:B------:R-:W-:Y:S01]  /*3620*/  IADD3 R18, P4, R6, UR6, RZ ;  /* 0x0000000606127c10 */ /* 0x000fe2000ff9e0ff */
[----:B------:R-:W-:Y:S02]  /*3630*/  IMAD R6, R14, -0x2, R31 ;  /* 0xfffffffe0e067824 */ /* 0x000fe400078e021f */
[----:B------:R-:W-:Y:S01]  /*3640*/  IMAD.IADD R31, R16, 0x1, -R5 ;  /* 0x00000001101f7824 */ /* 0x000fe200078e0a05 */
[----:B------:R-:W-:Y:S01]  /*3650*/  LEA.HI.X R19, R28, R21, R29, 0x3, P1 ;  /* 0x000000151c137211 */ /* 0x000fe200008f1c1d */
[----:B------:R-:W-:Y:S01]  /*3660*/  IMAD.IADD R6, R6, 0x1, -R33 ;  /* 0x0000000106067824 */ /* 0x000fe200078e0a21 */
[----:B---3-5:R-:W-:-:S02]  /*3670*/  FSETP.NEU.AND P1, PT, R15, RZ, PT ;  /* 0x000000ff0f00720b */ /* 0x028fc40003f2d000 */
[----:B------:R-:W-:Y:S02]  /*3680*/  IADD3.X R21, R21, UR7, RZ, P2, !PT ;  /* 0x0000000715157c10 */ /* 0x000fe400097fe4ff */
[----:B------:R-:W-:-:S09]  /*3690*/  IADD3.X R19, R19, UR7, RZ, P4, !PT ;  /* 0x0000000713137c10 */ /* 0x000fd2000a7fe4ff */
[----:B------:R-:W-:Y:S05]  /*36a0*/  @!P1 BRA `(.L_x_41) ;  /* 0x0000003400609947 */ /* 0x000fea0003800000 */
[----:B------:R-:W-:Y:S01]  /*36b0*/  ULDC.64 UR6, c[0x0][0x5b8] ;  /* 0x00016e0000067ab9 */ /* 0x000fe20000000a00 */
[----:B------:R-:W-:Y:S01]  /*36c0*/  ULDC.64 UR16, c[0x0][0x5a8] ;  /* 0x00016a0000107ab9 */ /* 0x000fe20000000a00 */
[----:B------:R-:W-:Y:S01]  /*36d0*/  IMAD.WIDE.U32 R26, R4, UR6, R26 ;  /* 0x00000006041a7c25 */ /* 0x000fe2000f8e001a */
[----:B------:R-:W-:Y:S01]  /*36e0*/  BSSY B1, `(.L_x_42) ;  /* 0x0000010000017945 */ /* 0x000fe20003800000 */
[----:B------:R-:W-:Y:S02]  /*36f0*/  PRMT R28, RZ, 0x7610, R28 ;  /* 0x00007610ff1c7816 */ /* 0x000fe4000000001c */
[----:B------:R-:W-:Y:S01]  /*3700*/  IMAD R5, R32, UR6, RZ ;  /* 0x0000000620057c24 */ /* 0x000fe2000f8e02ff */
[----:B------:R-:W-:-:S03]  /*3710*/  IADD3 R26, P1, R33, R26, RZ ;  /* 0x0000001a211a7210 */ /* 0x000fc60007f3e0ff */
[----:B------:R-:W-:Y:S01]  /*3720*/  IMAD R5, R4, UR7, R5 ;  /* 0x0000000704057c24 */ /* 0x000fe2000f8e0205 */
[----:B------:R-:W-:Y:S02]  /*3730*/  ULDC.64 UR6, c[0x0][0x5b0] ;  /* 0x00016c0000067ab9 */ /* 0x000fe40000000a00 */
[----:B------:R-:W-:Y:S02]  /*3740*/  IMAD R29, R25, UR6, RZ ;  /* 0x00000006191d7c24 */ /* 0x000fe4000f8e02ff */
[----:B------:R-:W-:Y:S02]  /*3750*/  IADD3.X R27, R30, R27, R5, P1, !PT ;  /* 0x0000001b1e1b7210 */ /* 0x000fe40000ffe405 */
[----:B------:R-:W-:Y:S01]  /*3760*/  ISETP.GE.AND P1, PT, R31, 0x1, PT ;  /* 0x000000011f00780c */ /* 0x000fe20003f26270 */
[C---:B------:R-:W-:Y:S02]  /*3770*/  IMAD R29, R24.reuse, UR7, R29 ;  /* 0x00000007181d7c24 */ /* 0x040fe4000f8e021d */
[----:B------:R-:W-:Y:S01]  /*3780*/  IMAD.WIDE.U32 R4, R24, UR6, R26 ;  /* 0x0000000618047c25 */ /* 0x000fe2000f8e001a */
[----:B------:R-:W-:-:S02]  /*3790*/  ISETP.LT.OR P5, PT, R6, 0x1, !P1 ;  /* 0x000000010600780c */ /* 0x000fc40004fa1670 */
[----:B------:R-:W-:-:S04]  /*37a0*/  IADD3 R4, P2, R4, UR16, RZ ;  /* 0x0000001004047c10 */ /* 0x000fc8000ff5e0ff */
[----:B------:R-:W-:-:S07]  /*37b0*/  IADD3.X R5, R5, UR17, R29, P2, !PT ;  /* 0x0000001105057c10 */ /* 0x000fce00097fe41d */
[----:B------:R-:W-:Y:S05]  /*37c0*/  @P5 BRA `(.L_x_43) ;  /* 0x0000000000045947 */ /* 0x000fea0003800000 */
[----:B------:R0:W5:Y:S02]  /*37d0*/  LDG.E.U8 R28, desc[UR14][R4.64] ;  /* 0x0000000e041c7981 */ /* 0x000164000c1e1100 */
.L_x_43:
[----:B------:R-:W-:Y:S05]  /*37e0*/  BSYNC B1 ;  /* 0x0000000000017941 */ /* 0x000fea0003800000 */
.L_x_42:
[----:B-----5:R-:W-:Y:S01]  /*37f0*/  LOP3.LUT R28, R28, 0xff, RZ, 0xc0, !PT ;  /* 0x000000ff1c1c7812 */ /* 0x020fe200078ec0ff */
[----:B------:R-:W-:Y:S01]  /*3800*/  BSSY B1, `(.L_x_44) ;  /* 0x000000b000017945 */ /* 0x000fe20003800000 */
[----:B------:R-:W-:Y:S02]  /*3810*/  ISETP.LT.OR P4, PT, R6, 0x2, !P1 ;  /* 0x000000020600780c */ /* 0x000fe40004f81670 */
[----:B------:R-:W-:-:S05]  /*3820*/  F2FP.F16.E4M3.UNPACK_B R28, R28 ;  /* 0x0000001cff1c723e */ /* 0x000fca00020006ff */
[----:B------:R-:W-:-:S05]  /*3830*/  HADD2.F32 R28, -RZ, R28.H0_H0 ;  /* 0x2000001cff1c7230 */ /* 0x000fca0000004100 */
[----:B------:R-:W-:-:S04]  /*3840*/  FMUL R28, R28, R15 ;  /* 0x0000000f1c1c7220 */ /* 0x000fc80000400000 */
[----:B------:R-:W-:-:S05]  /*3850*/  FFMA R28, R147, R11, R28 ;  /* 0x0000000b931c7223 */ /* 0x000fca000000001c */
[----:B------:R-:W-:Y:S02]  /*3860*/  F2FP.SATFINITE.E4M3.F32.PACK_AB_MERGE_C R29, RZ, R28, RZ ;  /* 0x0000001cff1d723e */ /* 0x000fe400048070ff */
[----:B------:R-:W-:-:S03]  /*3870*/  PRMT R28, RZ, 0x7610, R28 ;  /* 0x00007610ff1c7816 */ /* 0x000fc6000000001c */
[----:B------:R1:W-:Y:S01]  /*3880*/  @!P5 STG.E.U8 desc[UR14][R20.64], R29 ;  /* 0x0000001d1400d986 */ /* 0x0003e2000c10110e */
[----:B------:R-:W-:Y:S05]  /*3890*/  @P4 BRA `(.L_x_45) ;  /* 0x0000000000044947 */ /* 0x000fea0003800000 */
[----:B------:R2:W5:Y:S02]  /*38a0*/  LDG.E.U8 R28, desc[UR14][R4.64+0x1] ;  /* 0x0000010e041c7981 */ /* 0x000564000c1e1100 */
.L_x_45:
[----:B------:R-:W-:Y:S05]  /*38b0*/  BSYNC B1 ;  /* 0x0000000000017941 */ /* 0x000fea0003800000 */
.L_x_44:
[----:B-----5:R-:W-:Y:S01]  /*38c0*/  LOP3.LUT R28, R28, 0xff, RZ, 0xc0, !PT ;  /* 0x000000ff1c1c7812 */ /* 0x020fe200078ec0ff */
[----:B------:R-:W-:Y:S01]  /*38d0*/  BSSY B1, `(.L_x_46) ;  /* 0x0000013000017945 */ /* 0x000fe20003800000 */
[----:B-1----:R-:W-:Y:S02]  /*38e0*/  IADD3 R29, P2, R24, 0x8, RZ ;  /* 0x00000008181d7810 */ /* 0x002fe40007f5e0ff */
[----:B------:R-:W-:-:S03]  /*38f0*/  F2FP.F16.E4M3.UNPACK_B R28, R28 ;  /* 0x0000001cff1c723e */ /* 0x000fc600020006ff */
[----:B------:R-:W-:Y:S01]  /*3900*/  IMAD.X R24, RZ, RZ, R25, P2 ;  /* 0x000000ffff187224 */ /* 0x000fe200010e0619 */
[----:B------:R-:W-:Y:S01]  /*3910*/  ISETP.GE.AND P2, PT, R31, 0x9, PT ;  /* 0x000000091f00780c */ /* 0x000fe20003f46270 */
[----:B------:R-:W-:Y:S02]  /*3920*/  HADD2.F32 R28, -RZ, R28.H0_H0 ;  /* 0x2000001cff1c7230 */ /* 0x000fe40000004100 */
[----:B------:R-:W-:Y:S01]  /*3930*/  IMAD R24, R24, UR6, RZ ;  /* 0x0000000618187c24 */ /* 0x000fe2000f8e02ff */
[----:B------:R-:W-:Y:S01]  /*3940*/  ISETP.LT.OR P5, PT, R6, 0x1, !P2 ;  /* 0x000000010600780c */ /* 0x000fe200057a1670 */
[----:B------:R-:W-:-:S04]  /*3950*/  IMAD.WIDE.U32 R26, R29, UR6, R26 ;  /* 0x000000061d1a7c25 */ /* 0x000fc8000f8e001a */
[----:B------:R-:W-:Y:S01]  /*3960*/  FMUL R25, R28, R15 ;  /* 0x0000000f1c197220 */ /* 0x000fe20000400000 */
[----:B------:R-:W-:-:S03]  /*3970*/  IMAD R29, R29, UR7, R24 ;  /* 0x000000071d1d7c24 */ /* 0x000fc6000f8e0218 */
[----:B------:R-:W-:Y:S01]  /*3980*/  FFMA R25, R148, R11, R25 ;  /* 0x0000000b94197223 */ /* 0x000fe20000000019 */
[----:B------:R-:W-:Y:S02]  /*3990*/  IADD3 R24, P6, R26, UR16, RZ ;  /* 0x000000101a187c10 */ /* 0x000fe4000ffde0ff */
[----:B------:R-:W-:Y:S02]  /*39a0*/  PRMT R26, RZ, 0x7610, R26 ;  /* 0x00007610ff1a7816 */ /* 0x000fe4000000001a */
[----:B------:R-:W-:Y:S02]  /*39b0*/  F2FP.SATFINITE.E4M3.F32.PACK_AB_MERGE_C R31, RZ, R25, RZ ;  /* 0x00000019ff1f723e */ /* 0x000fe400048070ff */
[----:B------:R-:W-:-:S03]  /*39c0*/  IADD3.X R25, R27, UR17, R29, P6, !PT ;  /* 0x000000111b197c10 */ /* 0x000fc6000b7fe41d */
[----:B------:R1:W-:Y:S01]  /*39d0*/  @!P4 STG.E.U8 desc[UR14][R20.64+0x1], R31 ;  /* 0x0000011f1400c986 */ /* 0x0003e2000c10110e */
[----:B------:R-:W-:Y:S05]  /*39e0*/  @P5 BRA `(.L_x_47) ;  /* 0x0000000000045947 */ /* 0x000fea0003800000 */
[----:B------:R3:W5:Y:S02]  /*39f0*/  LDG.E.U8 R26, desc[UR14][R24.64] ;  /* 0x0000000e181a7981 */ /* 0x000764000c1e1100 */
.L_x_47:
[----:B------:R-:W-:Y:S05]  /*3a00*/  BSYNC B1 ;  /* 0x0000000000017941 */ /* 0x000fea0003800000 */
.L_x_46:
        /* <DEDUP_REMOVED lines=12> */
.L_x_49:
[----:B------:R-:W-:Y:S05]  /*3ad0*/  BSYNC B1 ;  /* 0x0000000000017941 */ /* 0x000fea0003800000 */
.L_x_48:
[----:B-----5:R-:W-:Y:S01]  /*3ae0*/  LOP3.LUT R26, R26, 0xff, RZ, 0xc0, !PT ;  /* 0x000000ff1a1a7812 */ /* 0x020fe200078ec0ff */
[----:B------:R-:W-:Y:S01]  /*3af0*/  BSSY B1, `(.L_x_50) ;  /* 0x000000b000017945 */ /* 0x000fe20003800000 */
[----:B------:R-:W-:Y:S02]  /*3b00*/  ISETP.LT.OR P5, PT, R6, 0x9, !P1 ;  /* 0x000000090600780c */ /* 0x000fe40004fa1670 */
[----:B------:R-:W-:-:S05]  /*3b10*/  F2FP.F16.E4M3.UNPACK_B R26, R26 ;  /* 0x0000001aff1a723e */ /* 0x000fca00020006ff */
[----:B------:R-:W-:-:S05]  /*3b20*/  HADD2.F32 R26, -RZ, R26.H0_H0 ;  /* 0x2000001aff1a7230 */ /* 0x000fca0000004100 */
[----:B----4-:R-:W-:Y:S01]  /*3b30*/  FMUL R27, R26, R15 ;  /* 0x0000000f1a1b7220 */ /* 0x010fe20000400000 */
[----:B------:R-:W-:-:S03]  /*3b40*/  PRMT R26, RZ, 0x7610, R26 ;  /* 0x00007610ff1a7816 */ /* 0x000fc6000000001a */
[----:B------:R-:W-:-:S05]  /*3b50*/  FFMA R27, R146, R11, R27 ;  /* 0x0000000b921b7223 */ /* 0x000fca000000001b */
[----:B------:R-:W-:-:S05]  /*3b60*/  F2FP.SATFINITE.E4M3.F32.PACK_AB_MERGE_C R27, RZ, R27, RZ ;  /* 0x0000001bff1b723e */ /* 0x000fca00048070ff */
[----:B------:R4:W-:Y:S01]  /*3b70*/  @!P4 STG.E.U8 desc[UR14][R18.64+0x1], R27 ;  /* 0x0000011b1200c986 */ /* 0x0009e2000c10110e */
[----:B------:R-:W-:Y:S05]  /*3b80*/  @P5 BRA `(.L_x_51) ;  /* 0x0000000000045947 */ /* 0x000fea0003800000 */
[----:B------:R0:W5:Y:S02]  /*3b90*/  LDG.E.U8 R26, desc[UR14][R4.64+0x8] ;  /* 0x0000080e041a7981 */ /* 0x000164000c1e1100 */
.L_x_51:
[----:B------:R-:W-:Y:S05]  /*3ba0*/  BSYNC B1 ;  /* 0x0000000000017941 */ /* 0x000fea0003800000 */
.L_x_50:
[----:B-----5:R-:W-:Y:S01]  /*3bb0*/  LOP3.LUT R26, R26, 0xff, RZ, 0xc0, !PT ;  /* 0x000000ff1a1a7812 */ /* 0x020fe200078ec0ff */
[----:B------:R-:W-:Y:S01]  /*3bc0*/  BSSY B1, `(.L_x_52) ;  /* 0x000000b000017945 */ /* 0x000fe20003800000 */
[----:B------:R-:W-:Y:S02]  /*3bd0*/  ISETP.LT.OR P4, PT, R6, 0xa, !P1 ;  /* 0x0000000a0600780c */ /* 0x000fe40004f81670 */
[----:B------:R-:W-:-:S05]  /*3be0*/  F2FP.F16.E4M3.UNPACK_B R26, R26 ;  /* 0x0000001aff1a723e */ /* 0x000fca00020006ff */
[----:B------:R-:W-:-:S05]  /*3bf0*/  HADD2.F32 R26, -RZ, R26.H0_H0 ;  /* 0x2000001aff1a7230 */ /* 0x000fca0000004100 */
[----:B------:R-:W-:-:S04]  /*3c00*/  FMUL R26, R26, R15 ;  /* 0x0000000f1a1a7220 */ /* 0x000fc80000400000 */
[----:B------:R-:W-:-:S05]  /*3c10*/  FFMA R26, R143, R11, R26 ;  /* 0x0000000b8f1a7223 */ /* 0x000fca000000001a */
[----:B----4-:R-:W-:Y:S02]  /*3c20*/  F2FP.SATFINITE.E4M3.F32.PACK_AB_MERGE_C R27, RZ, R26, RZ ;  /* 0x0000001aff1b723e */ /* 0x010fe400048070ff */
[----:B------:R-:W-:-:S03]  /*3c30*/  PRMT R26, RZ, 0x7610, R26 ;  /* 0x00007610ff1a7816 */ /* 0x000fc6000000001a */
[----:B------:R4:W-:Y:S01]  /*3c40*/  @!P5 STG.E.U8 desc[UR14][R20.64+0x8], R27 ;  /* 0x0000081b1400d986 */ /* 0x0009e2000c10110e */
[----:B------:R-:W-:Y:S05]  /*3c50*/  @P4 BRA `(.L_x_53) ;  /* 0x0000000000044947 */ /* 0x000fea0003800000 */
[----:B------:R0:W5:Y:S02]  /*3c60*/  LDG.E.U8 R26, desc[UR14][R4.64+0x9] ;  /* 0x0000090e041a7981 */ /* 0x000164000c1e1100 */
.L_x_53:
[----:B------:R-:W-:Y:S05]  /*3c70*/  BSYNC B1 ;  /* 0x0000000000017941 */ /* 0x000fea0003800000 */
.L_x_52:
        /* <DEDUP_REMOVED lines=12> */
.L_x_55:
[----:B------:R-:W-:Y:S05]  /*3d40*/  BSYNC B1 ;  /* 0x0000000000017941 */ /* 0x000fea0003800000 */
.L_x_54:
        /* <DEDUP_REMOVED lines=12> */
.L_x_57:
[----:B------:R-:W-:Y:S05]  /*3e10*/  BSYNC B1 ;  /* 0x0000000000017941 */ /* 0x000fea0003800000 */
.L_x_56:
        /* <DEDUP_REMOVED lines=12> */
.L_x_59:
[----:B------:R-:W-:Y:S05]  /*3ee0*/  BSYNC B1 ;  /* 0x0000000000017941 */ /* 0x000fea0003800000 */
.L_x_58:
        /* <DEDUP_REMOVED lines=12> */
.L_x_61:
[----:B------:R-:W-:Y:S05]  /*3fb0*/  BSYNC B1 ;  /* 0x0000000000017941 */ /* 0x000fea0003800000 */
.L_x_60:
        /* <DEDUP_REMOVED lines=12> */
.L_x_63:
[----:B------:R-:W-:Y:S05]  /*4080*/  BSYNC B1 ;  /* 0x0000000000017941 */ /* 0x000fea0003800000 */
.L_x_62:
        /* <DEDUP_REMOVED lines=12> */
.L_x_65:
[----:B------:R-:W-:Y:S05]  /*4150*/  BSYNC B1 ;  /* 0x0000000000017941 */ /* 0x000fea0003800000 */
.L_x_64:
        /* <DEDUP_REMOVED lines=12> */
.L_x_67:
[----:B------:R-:W-:Y:S05]  /*4220*/  BSYNC B1 ;  /* 0x0000000000017941 */ /* 0x000fea0003800000 */
.L_x_66:
        /* <DEDUP_REMOVED lines=12> */
.L_x_69:
[----:B------:R-:W-:Y:S05]  /*42f0*/  BSYNC B1 ;  /* 0x0000000000017941 */ /* 0x000fea0003800000 */
.L_x_68:
        /* <DEDUP_REMOVED lines=12> */
.L_x_71:
[----:B------:R-:W-:Y:S05]  /*43c0*/  BSYNC B1 ;  /* 0x0000000000017941 */ /* 0x000fea0003800000 */
.L_x_70:
        /* <DEDUP_REMOVED lines=12> */
.L_x_73:
[----:B------:R-:W-:Y:S05]  /*4490*/  BSYNC B1 ;  /* 0x0000000000017941 */ /* 0x000fea0003800000 */
.L_x_72:
        /* <DEDUP_REMOVED lines=12> */
.L_x_75:
[----:B------:R-:W-:Y:S05]  /*4560*/  BSYNC B1 ;  /* 0x0000000000017941 */ /* 0x000fea0003800000 */
.L_x_74:
        /* <DEDUP_REMOVED lines=12> */
.L_x_77:
[----:B------:R-:W-:Y:S05]  /*4630*/  BSYNC B1 ;  /* 0x0000000000017941 */ /* 0x000fea0003800000 */
.L_x_76:
        /* <DEDUP_REMOVED lines=12> */
.L_x_79:
[----:B------:R-:W-:Y:S05]  /*4700*/  BSYNC B1 ;  /* 0x0000000000017941 */ /* 0x000fea0003800000 */
.L_x_78:
        /* <DEDUP_REMOVED lines=12> */
.L_x_81:
[----:B------:R-:W-:Y:S05]  /*47d0*/  BSYNC B1 ;  /* 0x0000000000017941 */ /* 0x000fea0003800000 */
.L_x_80:
        /* <DEDUP_REMOVED lines=12> */
.L_x_83:
[----:B------:R-:W-:Y:S05]  /*48a0*/  BSYNC B1 ;  /* 0x0000000000017941 */ /* 0x000fea0003800000 */
.L_x_82:
        /* <DEDUP_REMOVED lines=12> */
.L_x_85:
[----:B------:R-:W-:Y:S05]  /*4970*/  BSYNC B1 ;  /* 0x0000000000017941 */ /* 0x000fea0003800000 */
.L_x_84:
        /* <DEDUP_REMOVED lines=12> */
.L_x_87:
[----:B------:R-:W-:Y:S05]  /*4a40*/  BSYNC B1 ;  /* 0x0000000000017941 */ /* 0x000fea0003800000 */
.L_x_86:
        /* <DEDUP_REMOVED lines=12> */
.L_x_89:
[----:B------:R-:W-:Y:S05]  /*4b10*/  BSYNC B1 ;  /* 0x0000000000017941 */ /* 0x000fea0003800000 */
.L_x_88:
        /* <DEDUP_REMOVED lines=12> */
.L_x_91:
[----:B------:R-:W-:Y:S05]  /*4be0*/  BSYNC B1 ;  /* 0x0000000000017941 */ /* 0x000fea0003800000 */
.L_x_90:
        /* <DEDUP_REMOVED lines=12> */
.L_x_93:
[----:B------:R-:W-:Y:S05]  /*4cb0*/  BSYNC B1 ;  /* 0x0000000000017941 */ /* 0x000fea0003800000 */
.L_x_92:
        /* <DEDUP_REMOVED lines=12> */
.L_x_95:
[----:B------:R-:W-:Y:S05]  /*4d80*/  BSYNC B1 ;  /* 0x0000000000017941 */ /* 0x000fea0003800000 */
.L_x_94:
        /* <DEDUP_REMOVED lines=12> */
.L_x_97:
[----:B------:R-:W-:Y:S05]  /*4e50*/  BSYNC B1 ;  /* 0x0000000000017941 */ /* 0x000fea0003800000 */
.L_x_96:
        /* <DEDUP_REMOVED lines=12> */
.L_x_99:
[----:B------:R-:W-:Y:S05]  /*4f20*/  BSYNC B1 ;  /* 0x0000000000017941 */ /* 0x000fea0003800000 */
.L_x_98:
        /* <DEDUP_REMOVED lines=12> */
.L_x_101:
[----:B------:R-:W-:Y:S05]  /*4ff0*/  BSYNC B1 ;  /* 0x0000000000017941 */ /* 0x000fea0003800000 */
.L_x_100:
        /* <DEDUP_REMOVED lines=12> */
.L_x_103:
[----:B------:R-:W-:Y:S05]  /*50c0*/  BSYNC B1 ;  /* 0x0000000000017941 */ /* 0x000fea0003800000 */
.L_x_102:
        /* <DEDUP_REMOVED lines=12> */
.L_x_105:
[----:B------:R-:W-:Y:S05]  /*5190*/  BSYNC B1 ;  /* 0x0000000000017941 */ /* 0x000fea0003800000 */
.L_x_104:
        /* <DEDUP_REMOVED lines=12> */
.L_x_107:
[----:B------:R-:W-:Y:S05]  /*5260*/  BSYNC B1 ;  /* 0x0000000000017941 */ /* 0x000fea0003800000 */
.L_x_106:
        /* <DEDUP_REMOVED lines=12> */
.L_x_109:
[----:B------:R-:W-:Y:S05]  /*5330*/  BSYNC B1 ;  /* 0x0000000000017941 */ /* 0x000fea0003800000 */
.L_x_108:
        /* <DEDUP_REMOVED lines=12> */
.L_x_111:
[----:B------:R-:W-:Y:S05]  /*5400*/  BSYNC B1 ;  /* 0x0000000000017941 */ /* 0x000fea0003800000 */
.L_x_110:
        /* <DEDUP_REMOVED lines=12> */
.L_x_113:
[----:B------:R-:W-:Y:S05]  /*54d0*/  BSYNC B1 ;  /* 0x0000000000017941 */ /* 0x000fea0003800000 */
.L_x_112:
        /* <DEDUP_REMOVED lines=12> */
.L_x_115:
[----:B------:R-:W-:Y:S05]  /*55a0*/  BSYNC B1 ;  /* 0x0000000000017941 */ /* 0x000fea0003800000 */
.L_x_114:
        /* <DEDUP_REMOVED lines=12> */
.L_x_117:
[----:B------:R-:W-:Y:S05]  /*5670*/  BSYNC B1 ;  /* 0x0000000000017941 */ /* 0x000fea0003800000 */
.L_x_116:
        /* <DEDUP_REMOVED lines=12> */
.L_x_119:
[----:B------:R-:W-:Y:S05]  /*5740*/  BSYNC B1 ;  /* 0x0000000000017941 */ /* 0x000fea0003800000 */
.L_x_118:
        /* <DEDUP_REMOVED lines=12> */
.L_x_121:
[----:B------:R-:W-:Y:S05]  /*5810*/  BSYNC B1 ;  /* 0x0000000000017941 */ /* 0x000fea0003800000 */
.L_x_120:
        /* <DEDUP_REMOVED lines=12> */
.L_x_123:
[----:B------:R-:W-:Y:S05]  /*58e0*/  BSYNC B1 ;  /* 0x0000000000017941 */ /* 0x000fea0003800000 */
.L_x_122:
        /* <DEDUP_REMOVED lines=12> */
.L_x_125:
[----:B------:R-:W-:Y:S05]  /*59b0*/  BSYNC B1 ;  /* 0x0000000000017941 */ /* 0x000fea0003800000 */
.L_x_124:
        /* <DEDUP_REMOVED lines=12> */
.L_x_127:
[----:B------:R-:W-:Y:S05]  /*5a80*/  BSYNC B1 ;  /* 0x0000000000017941 */ /* 0x000fea0003800000 */
.L_x_126:
        /* <DEDUP_REMOVED lines=12> */
.L_x_129:
[----:B------:R-:W-:Y:S05]  /*5b50*/  BSYNC B1 ;  /* 0x0000000000017941 */ /* 0x000fea0003800000 */
.L_x_128:
        /* <DEDUP_REMOVED lines=12> */
.L_x_131:
[----:B------:R-:W-:Y:S05]  /*5c20*/  BSYNC B1 ;  /* 0x0000000000017941 */ /* 0x000fea0003800000 */
.L_x_130:
        /* <DEDUP_REMOVED lines=12> */
.L_x_133:
[----:B------:R-:W-:Y:S05]  /*5cf0*/  BSYNC B1 ;  /* 0x0000000000017941 */ /* 0x000fea0003800000 */
.L_x_132:
        /* <DEDUP_REMOVED lines=12> */
.L_x_135:
[----:B------:R-:W-:Y:S05]  /*5dc0*/  BSYNC B1 ;  /* 0x0000000000017941 */ /* 0x000fea0003800000 */
.L_x_134:
        /* <DEDUP_REMOVED lines=12> */
.L_x_137:
[----:B------:R-:W-:Y:S05]  /*5e90*/  BSYNC B1 ;  /* 0x0000000000017941 */ /* 0x000fea0003800000 */
.L_x_136:
        /* <DEDUP_REMOVED lines=12> */
.L_x_139:
[----:B------:R-:W-:Y:S05]  /*5f60*/  BSYNC B1 ;  /* 0x0000000000017941 */ /* 0x000fea0003800000 */
.L_x_138:
        /* <DEDUP_REMOVED lines=12> */
.L_x_141:
[----:B------:R-:W-:Y:S05]  /*6030*/  BSYNC B1 ;  /* 0x0000000000017941 */ /* 0x000fea0003800000 */
.L_x_140:
        /* <DEDUP_REMOVED lines=12> */
.L_x_143:
[----:B------:R-:W-:Y:S05]  /*6100*/  BSYNC B1 ;  /* 0x0000000000017941 */ /* 0x000fea0003800000 */
.L_x_142:
        /* <DEDUP_REMOVED lines=12> */
.L_x_145:
[----:B------:R-:W-:Y:S05]  /*61d0*/  BSYNC B1 ;  /* 0x0000000000017941 */ /* 0x000fea0003800000 */
.L_x_144:
        /* <DEDUP_REMOVED lines=12> */
.L_x_147:
[----:B------:R-:W-:Y:S05]  /*62a0*/  BSYNC B1 ;  /* 0x0000000000017941 */ /* 0x000fea0003800000 */
.L_x_146:
        /* <DEDUP_REMOVED lines=12> */
.L_x_149:
[----:B------:R-:W-:Y:S05]  /*6370*/  BSYNC B1 ;  /* 0x0000000000017941 */ /* 0x000fea0003800000 */
.L_x_148:
        /* <DEDUP_REMOVED lines=12> */
.L_x_151:
[----:B------:R-:W-:Y:S05]  /*6440*/  BSYNC B1 ;  /* 0x0000000000017941 */ /* 0x000fea0003800000 */
.L_x_150:
        /* <DEDUP_REMOVED lines=12> */
.L_x_153:
[----:B------:R-:W-:Y:S05]  /*6510*/  BSYNC B1 ;  /* 0x0000000000017941 */ /* 0x000fea0003800000 */
.L_x_152:
        /* <DEDUP_REMOVED lines=12> */
.L_x_155:
[----:B------:R-:W-:Y:S05]  /*65e0*/  BSYNC B1 ;  /* 0x0000000000017941 */ /* 0x000fea0003800000 */
.L_x_154:
        /* <DEDUP_REMOVED lines=12> */
.L_x_157:
[----:B------:R-:W-:Y:S05]  /*66b0*/  BSYNC B1 ;  /* 0x0000000000017941 */ /* 0x000fea0003800000 */
.L_x_156:
        /* <DEDUP_REMOVED lines=12> */
.L_x_159:
[----:B------:R-:W-:Y:S05]  /*6780*/  BSYNC B1 ;  /* 0x0000000000017941 */ /* 0x000fea0003800000 */
.L_x_158:
        /* <DEDUP_REMOVED lines=12> */
.L_x_161:
[----:B------:R-:W-:Y:S05]  /*6850*/  BSYNC B1 ;  /* 0x0000000000017941 */ /* 0x000fea0003800000 */
.L_x_160:
        /* <DEDUP_REMOVED lines=12> */
.L_x_163:
[----:B------:R-:W-:Y:S05]  /*6920*/  BSYNC B1 ;  /* 0x0000000000017941 */ /* 0x000fea0003800000 */
.L_x_162:
[----:B-----5:R-:W-:Y:S01]  /*6930*/  LOP3.LUT R26, R26, 0xff, RZ, 0xc0, !PT ;  /* 0x000000ff1a1a7812 */ /* 0x020fe200078ec0ff */
[----:B------:R-:W-:Y:S01]  /*6940*/  BSSY B1, `(.L_x_164) ;  /* 0x000000b000017945 */ /* 0x000fe20003800000 */
[----:B------:R-:W-:Y:S02]  /*6950*/  ISETP.LT.OR P1, PT, R6, 0x7a, !P1 ;  /* 0x0000007a0600780c */ /* 0x000fe40004f21670 */
[----:B------:R-:W-:-:S05]  /*6960*/  F2FP.F16.E4M3.UNPACK_B R26, R26 ;  /* 0x0000001aff1a723e */ /* 0x000fca00020006ff */
[----:B------:R-:W-:-:S05]  /*6970*/  HADD2.F32 R26, -RZ, R26.H0_H0 ;  /* 0x2000001aff1a7230 */ /* 0x000fca0000004100 */
[----:B------:R-:W-:-:S04]  /*6980*/  FMUL R26, R26, R15 ;  /* 0x0000000f1a1a7220 */ /* 0x000fc80000400000 */
[----:B------:R-:W-:Y:S01]  /*6990*/  FFMA R26, R17, R11, R26 ;  /* 0x0000000b111a7223 */ /* 0x000fe2000000001a */
[----:B------:R-:W-:-:S04]  /*69a0*/  PRMT R17, RZ, 0x7610, R17 ;  /* 0x00007610ff117816 */ /* 0x000fc80000000011 */
[----:B----4-:R-:W-:-:S05]  /*69b0*/  F2FP.SATFINITE.E4M3.F32.PACK_AB_MERGE_C R27, RZ, R26, RZ ;  /* 0x0000001aff1b723e */ /* 0x010fca00048070ff */
[----:B------:R4:W-:Y:S01]  /*69c0*/  @!P5 STG.E.U8 desc[UR14][R20.64+0x78], R27 ;  /* 0x0000781b1400d986 */ /* 0x0009e2000c10110e */
[----:B------:R-:W-:Y:S05]  /*69d0*/  @P1 BRA `(.L_x_165) ;  /* 0x0000000000041947 */ /* 0x000fea0003800000 */
[----:B------:R0:W5:Y:S02]  /*69e0*/  LDG.E.U8 R17, desc[UR14][R4.64+0x79] ;  /* 0x0000790e04117981 */ /* 0x000164000c1e1100 */
.L_x_165:
[----:B------:R-:W-:Y:S05]  /*69f0*/  BSYNC B1 ;  /* 0x0000000000017941 */ /* 0x000fea0003800000 */
.L_x_164:
[----:B-----5:R-:W-:Y:S01]  /*6a00*/  LOP3.LUT R17, R17, 0xff, RZ, 0xc0, !PT ;  /* 0x000000ff11117812 */ /* 0x020fe200078ec0ff */
[----:B------:R-:W-:Y:S01]  /*6a10*/  BSSY B1, `(.L_x_166) ;  /* 0x000000b000017945 */ /* 0x000fe20003800000 */
[----:B------:R-:W-:Y:S02]  /*6a20*/  ISETP.LT.OR P4, PT, R6, 0x79, !P2 ;  /* 0x000000790600780c */ /* 0x000fe40005781670 */
[----:B------:R-:W-:-:S05]  /*6a30*/  F2FP.F16.E4M3.UNPACK_B R17, R17 ;  /* 0x00000011ff11723e */ /* 0x000fca00020006ff */
[----:B0-2---:R-:W-:-:S05]  /*6a40*/  HADD2.F32 R4, -RZ, R17.H0_H0 ;  /* 0x20000011ff047230 */ /* 0x005fca0000004100 */
[----:B------:R-:W-:Y:S01]  /*6a50*/  FMUL R5, R4, R15 ;  /* 0x0000000f04057220 */ /* 0x000fe20000400000 */
[----:B------:R-:W-:-:S03]  /*6a60*/  PRMT R4, RZ, 0x7610, R4 ;  /* 0x00007610ff047816 */ /* 0x000fc60000000004 */
[----:B------:R-:W-:-:S05]  /*6a70*/  FFMA R5, R22, R11, R5 ;  /* 0x0000000b16057223 */ /* 0x000fca0000000005 */
[----:B------:R-:W-:-:S05]  /*6a80*/  F2FP.SATFINITE.E4M3.F32.PACK_AB_MERGE_C R5, RZ, R5, RZ ;  /* 0x00000005ff05723e */ /* 0x000fca00048070ff */
[----:B------:R0:W-:Y:S01]  /*6a90*/  @!P1 STG.E.U8 desc[UR14][R20.64+0x79], R5 ;  /* 0x0000790514009986 */ /* 0x0001e2000c10110e */
[----:B------:R-:W-:Y:S05]  /*6aa0*/  @P4 BRA `(.L_x_167) ;  /* 0x0000000000044947 */ /* 0x000fea0003800000 */
[----:B------:R2:W5:Y:S02]  /*6ab0*/  LDG.E.U8 R4, desc[UR14][R24.64+0x78] ;  /* 0x0000780e18047981 */ /* 0x000564000c1e1100 */
.L_x_167:
[----:B------:R-:W-:Y:S05]  /*6ac0*/  BSYNC B1 ;  /* 0x0000000000017941 */ /* 0x000fea0003800000 */
.L_x_166:
[----:B-----5:R-:W-:Y:S01]  /*6ad0*/  LOP3.LUT R4, R4, 0xff, RZ, 0xc0, !PT ;  /* 0x000000ff04047812 */ /* 0x020fe200078ec0ff */
[----:B------:R-:W-:Y:S01]  /*6ae0*/  BSSY B1, `(.L_x_168) ;  /* 0x000000b000017945 */ /* 0x000fe20003800000 */
[----:B------:R-:W-:Y:S02]  /*6af0*/  ISETP.LT.OR P2, PT, R6, 0x7a, !P2 ;  /* 0x0000007a0600780c */ /* 0x000fe40005741670 */
[----:B------:R-:W-:-:S05]  /*6b00*/  F2FP.F16.E4M3.UNPACK_B R4, R4 ;  /* 0x00000004ff04723e */ /* 0x000fca00020006ff */
[----:B------:R-:W-:-:S05]  /*6b10*/  HADD2.F32 R4, -RZ, R4.H0_H0 ;  /* 0x20000004ff047230 */ /* 0x000fca0000004100 */
[----:B------:R-:W-:-:S04]  /*6b20*/  FMUL R4, R4, R15 ;  /* 0x0000000f04047220 */ /* 0x000fc80000400000 */
[----:B------:R-:W-:-:S05]  /*6b30*/  FFMA R4, R23, R11, R4 ;  /* 0x0000000b17047223 */ /* 0x000fca0000000004 */
[----:B0-----:R-:W-:Y:S02]  /*6b40*/  F2FP.SATFINITE.E4M3.F32.PACK_AB_MERGE_C R5, RZ, R4, RZ ;  /* 0x00000004ff05723e */ /* 0x001fe400048070ff */
[----:B------:R-:W-:-:S03]  /*6b50*/  PRMT R4, RZ, 0x7610, R4 ;  /* 0x00007610ff047816 */ /* 0x000fc60000000004 */
[----:B------:R0:W-:Y:S01]  /*6b60*/  @!P4 STG.E.U8 desc[UR14][R18.64+0x78], R5 ;  /* 0x000078051200c986 */ /* 0x0001e2000c10110e */
[----:B------:R-:W-:Y:S05]  /*6b70*/  @P2 BRA `(.L_x_169) ;  /* 0x0000000000042947 */ /* 0x000fea0003800000 */
[----:B------:R0:W5:Y:S02]  /*6b80*/  LDG.E.U8 R4, desc[UR14][R24.64+0x79] ;  /* 0x0000790e18047981 */ /* 0x000164000c1e1100 */
.L_x_169:
[----:B------:R-:W-:Y:S05]  /*6b90*/  BSYNC B1 ;  /* 0x0000000000017941 */ /* 0x000fea0003800000 */
.L_x_168:
[----:B------:R-:W-:Y:S05]  /*6ba0*/  @P2 BRA `(.L_x_170) ;  /* 0x0000001000282947 */ /* 0x000fea0003800000 */
[----:B-----5:R-:W-:-:S04]  /*6bb0*/  LOP3.LUT R4, R4, 0xff, RZ, 0xc0, !PT ;  /* 0x000000ff04047812 */ /* 0x020fc800078ec0ff */
[----:B------:R-:W-:-:S05]  /*6bc0*/  F2FP.F16.E4M3.UNPACK_B R4, R4 ;  /* 0x00000004ff04723e */ /* 0x000fca00020006ff */
[----:B------:R-:W-:-:S05]  /*6bd0*/  HADD2.F32 R4, -RZ, R4.H0_H0 ;  /* 0x20000004ff047230 */ /* 0x000fca0000004100 */
[----:B0-----:R-:W-:-:S04]  /*6be0*/  FMUL R5, R4, R15 ;  /* 0x0000000f04057220 */ /* 0x001fc80000400000 */
[----:B------:R-:W-:-:S05]  /*6bf0*/  FFMA R5, R88, R11, R5 ;  /* 0x0000000b58057223 */ /* 0x000fca0000000005 */
[----:B------:R-:W-:-:S05]  /*6c00*/  F2FP.SATFINITE.E4M3.F32.PACK_AB_MERGE_C R5, RZ, R5, RZ ;  /* 0x00000005ff05723e */ /* 0x000fca00048070ff */
[----:B------:R0:W-:Y:S01]  /*6c10*/  STG.E.U8 desc[UR14][R18.64+0x79], R5 ;  /* 0x0000790512007986 */ /* 0x0001e2000c10110e */
[----:B------:R-:W-:Y:S05]  /*6c20*/  BRA `(.L_x_170) ;  /* 0x0000001000087947 */ /* 0x000fea0003800000 */
.L_x_41:
[----:B------:R-:W-:Y:S01]  /*6c30*/  ISETP.GE.AND P2, PT, R31, 0x1, PT ;  /* 0x000000011f00780c */ /* 0x000fe20003f46270 */
[-C--:B------:R-:W-:Y:S01]  /*6c40*/  FMUL R147, R147, R11.reuse ;  /* 0x0000000b93937220 */ /* 0x080fe20000400000 */
[-C--:B------:R-:W-:Y:S01]  /*6c50*/  FMUL R148, R148, R11.reuse ;  /* 0x0000000b94947220 */ /* 0x080fe20000400000 */
[----:B------:R-:W-:Y:S01]  /*6c60*/  ISETP.GE.AND P1, PT, R31, 0x9, PT ;  /* 0x000000091f00780c */ /* 0x000fe20003f26270 */
[-C--:B------:R-:W-:Y:S01]  /*6c70*/  FMUL R146, R146, R11.reuse ;  /* 0x0000000b92927220 */ /* 0x080fe20000400000 */
[C---:B------:R-:W-:Y:S01]  /*6c80*/  ISETP.LT.OR P5, PT, R6.reuse, 0x1, !P2 ;  /* 0x000000010600780c */ /* 0x040fe200057a1670 */
[-C--:B------:R-:W-:Y:S01]  /*6c90*/  FMUL R145, R145, R11.reuse ;  /* 0x0000000b91917220 */ /* 0x080fe20000400000 */
[----:B------:R-:W-:Y:S01]  /*6ca0*/  ISETP.LT.OR P4, PT, R6, 0x2, !P2 ;  /* 0x000000020600780c */ /* 0x000fe20005781670 */
[----:B------:R-:W-:Y:S01]  /*6cb0*/  FMUL R143, R143, R11 ;  /* 0x0000000b8f8f7220 */ /* 0x000fe20000400000 */
[----:B------:R-:W-:Y:S01]  /*6cc0*/  F2FP.SATFINITE.E4M3.F32.PACK_AB_MERGE_C R147, RZ, R147, RZ ;  /* 0x00000093ff93723e */ /* 0x000fe200048070ff */
[-C--:B------:R-:W-:Y:S01]  /*6cd0*/  FMUL R144, R144, R11.reuse ;  /* 0x0000000b90907220 */ /* 0x080fe20000400000 */
[----:B------:R-:W-:Y:S01]  /*6ce0*/  F2FP.SATFINITE.E4M3.F32.PACK_AB_MERGE_C R5, RZ, R148, RZ ;  /* 0x00000094ff05723e */ /* 0x000fe200048070ff */
[-C--:B------:R-:W-:Y:S01]  /*6cf0*/  FMUL R141, R141, R11.reuse ;  /* 0x0000000b8d8d7220 */ /* 0x080fe20000400000 */
[----:B------:R-:W-:Y:S01]  /*6d00*/  ISETP.LT.OR P6, PT, R6, 0x9, !P2 ;  /* 0x000000090600780c */ /* 0x000fe200057c1670 */
[-C--:B------:R-:W-:Y:S01]  /*6d10*/  FMUL R142, R142, R11.reuse ;  /* 0x0000000b8e8e7220 */ /* 0x080fe20000400000 */
[----:B------:R-:W-:Y:S01]  /*6d20*/  F2FP.SATFINITE.E4M3.F32.PACK_AB_MERGE_C R25, RZ, R146, RZ ;  /* 0x00000092ff19723e */ /* 0x000fe200048070ff */
[----:B------:R-:W-:Y:S01]  /*6d30*/  FMUL R140, R140, R11 ;  /* 0x0000000b8c8c7220 */ /* 0x000fe20000400000 */
[----:B------:R-:W-:Y:S01]  /*6d40*/  F2FP.SATFINITE.E4M3.F32.PACK_AB_MERGE_C R145, RZ, R145, RZ ;  /* 0x00000091ff91723e */ /* 0x000fe200048070ff */
[----:B------:R-:W-:Y:S01]  /*6d50*/  @!P5 STG.E.U8 desc[UR14][R20.64], R147 ;  /* 0x000000931400d986 */ /* 0x000fe2000c10110e */
[C---:B------:R-:W-:Y:S01]  /*6d60*/  ISETP.LT.OR P5, PT, R6.reuse, 0x2, !P1 ;  /* 0x000000020600780c */ /* 0x040fe20004fa1670 */
[----:B------:R-:W-:Y:S01]  /*6d70*/  FMUL R139, R139, R11 ;  /* 0x0000000b8b8b7220 */ /* 0x000fe20000400000 */
[----:B------:R-:W-:Y:S01]  /*6d80*/  F2FP.SATFINITE.E4M3.F32.PACK_AB_MERGE_C R143, RZ, R143, RZ ;  /* 0x0000008fff8f723e */ /* 0x000fe200048070ff */
[----:B------:R0:W-:Y:S01]  /*6d90*/  @!P4 STG.E.U8 desc[UR14][R20.64+0x1], R5 ;  /* 0x000001051400c986 */ /* 0x0001e2000c10110e */
[----:B------:R-:W-:Y:S01]  /*6da0*/  ISETP.LT.OR P4, PT, R6, 0x1, !P1 ;  /* 0x000000010600780c */ /* 0x000fe20004f81670 */
[----:B------:R-:W-:Y:S01]  /*6db0*/  FMUL R137, R137, R11 ;  /* 0x0000000b89897220 */ /* 0x000fe20000400000 */
[----:B------:R-:W-:Y:S01]  /*6dc0*/  F2FP.SATFINITE.E4M3.F32.PACK_AB_MERGE_C R141, RZ, R141, RZ ;  /* 0x0000008dff8d723e */ /* 0x000fe200048070ff */
[-C--:B------:R-:W-:Y:S01]  /*6dd0*/  FMUL R138, R138, R11.reuse ;  /* 0x0000000b8a8a7220 */ /* 0x080fe20000400000 */
[----:B------:R-:W-:Y:S01]  /*6de0*/  F2FP.SATFINITE.E4M3.F32.PACK_AB_MERGE_C R27, RZ, R142, RZ ;  /* 0x0000008eff1b723e */ /* 0x000fe200048070ff */
[----:B------:R-:W-:Y:S01]  /*6df0*/  FMUL R135, R135, R11 ;  /* 0x0000000b87877220 */ /* 0x000fe20000400000 */
[----:B------:R-:W-:Y:S01]  /*6e00*/  F2FP.SATFINITE.E4M3.F32.PACK_AB_MERGE_C R139, RZ, R139, RZ ;  /* 0x0000008bff8b723e */ /* 0x000fe200048070ff */
[----:B------:R-:W-:Y:S01]  /*6e10*/  FMUL R136, R136, R11 ;  /* 0x0000000b88887220 */ /* 0x000fe20000400000 */
[----:B------:R-:W-:Y:S01]  /*6e20*/  F2FP.SATFINITE.E4M3.F32.PACK_AB_MERGE_C R137, RZ, R137, RZ ;  /* 0x00000089ff89723e */ /* 0x000fe200048070ff */
[----:B------:R1:W-:Y:S01]  /*6e30*/  @!P5 STG.E.U8 desc[UR14][R18.64+0x1], R25 ;  /* 0x000001191200d986 */ /* 0x0003e2000c10110e */
[----:B------:R-:W-:Y:S01]  /*6e40*/  ISETP.LT.OR P5, PT, R6, 0xa, !P2 ;  /* 0x0000000a0600780c */ /* 0x000fe200057a1670 */
[-C--:B------:R-:W-:Y:S01]  /*6e50*/  FMUL R134, R134, R11.reuse ;  /* 0x0000000b86867220 */ /* 0x080fe20000400000 */
[----:B0-----:R-:W-:Y:S01]  /*6e60*/  F2FP.SATFINITE.E4M3.F32.PACK_AB_MERGE_C R5, RZ, R144, RZ ;  /* 0x00000090ff05723e */ /* 0x001fe200048070ff */
[----:B------:R-:W-:Y:S01]  /*6e70*/  @!P4 STG.E.U8 desc[UR14][R18.64], R145 ;  /* 0x000000911200c986 */ /* 0x000fe2000c10110e */
[C---:B------:R-:W-:Y:S01]  /*6e80*/  ISETP.LT.OR P4, PT, R6.reuse, 0x9, !P1 ;  /* 0x000000090600780c */ /* 0x040fe20004f81670 */
[----:B------:R-:W-:Y:S01]  /*6e90*/  FMUL R133, R133, R11 ;  /* 0x0000000b85857220 */ /* 0x000fe20000400000 */
[----:B------:R-:W-:Y:S01]  /*6ea0*/  F2FP.SATFINITE.E4M3.F32.PACK_AB_MERGE_C R135, RZ, R135, RZ ;  /* 0x00000087ff87723e */ /* 0x000fe200048070ff */
[----:B------:R-:W-:Y:S01]  /*6eb0*/  @!P6 STG.E.U8 desc[UR14][R20.64+0x8], R143 ;  /* 0x0000088f1400e986 */ /* 0x000fe2000c10110e */
[----:B------:R-:W-:Y:S01]  /*6ec0*/  ISETP.LT.OR P6, PT, R6, 0xa, !P1 ;  /* 0x0000000a0600780c */ /* 0x000fe20004fc1670 */
[----:B------:R-:W-:Y:S01]  /*6ed0*/  FMUL R131, R131, R11 ;  /* 0x0000000b83837220 */ /* 0x000fe20000400000 */
[----:B------:R-:W-:Y:S01]  /*6ee0*/  F2FP.SATFINITE.E4M3.F32.PACK_AB_MERGE_C R133, RZ, R133, RZ ;  /* 0x00000085ff85723e */ /* 0x000fe200048070ff */
[-C--:B------:R-:W-:Y:S01]  /*6ef0*/  FMUL R132, R132, R11.reuse ;  /* 0x0000000b84847220 */ /* 0x080fe20000400000 */
[----:B-1----:R-:W-:Y:S01]  /*6f00*/  F2FP.SATFINITE.E4M3.F32.PACK_AB_MERGE_C R25, RZ, R140, RZ ;  /* 0x0000008cff19723e */ /* 0x002fe200048070ff */
[----:B------:R0:W-:Y:S01]  /*6f10*/  @!P5 STG.E.U8 desc[UR14][R20.64+0x9], R5 ;  /* 0x000009051400d986 */ /* 0x0001e2000c10110e */
[C---:B------:R-:W-:Y:S01]  /*6f20*/  ISETP.LT.OR P5, PT, R6.reuse, 0x12, !P2 ;  /* 0x000000120600780c */ /* 0x040fe200057a1670 */
[----:B------:R-:W-:Y:S01]  /*6f30*/  FMUL R129, R129, R11 ;  /* 0x0000000b81817220 */ /* 0x000fe20000400000 */
[----:B------:R-:W-:Y:S01]  /*6f40*/  F2FP.SATFINITE.E4M3.F32.PACK_AB_MERGE_C R131, RZ, R131, RZ ;  /* 0x00000083ff83723e */ /* 0x000fe200048070ff */
[----:B------:R-:W-:Y:S01]  /*6f50*/  @!P4 STG.E.U8 desc[UR14][R18.64+0x8], R141 ;  /* 0x0000088d1200c986 */ /* 0x000fe2000c10110e */
[----:B------:R-:W-:Y:S01]  /*6f60*/  ISETP.LT.OR P4, PT, R6, 0x11, !P2 ;  /* 0x000000110600780c */ /* 0x000fe20005781670 */
[----:B------:R-:W-:Y:S01]  /*6f70*/  FMUL R130, R130, R11 ;  /* 0x0000000b82827220 */ /* 0x000fe20000400000 */
[----:B------:R-:W-:Y:S01]  /*6f80*/  F2FP.SATFINITE.E4M3.F32.PACK_AB_MERGE_C R129, RZ, R129, RZ ;  /* 0x00000081ff81723e */ /* 0x000fe200048070ff */
[----:B------:R1:W-:Y:S01]  /*6f90*/  @!P6 STG.E.U8 desc[UR14][R18.64+0x9], R27 ;  /* 0x0000091b1200e986 */ /* 0x0003e2000c10110e */
[----:B------:R-:W-:Y:S01]  /*6fa0*/  ISETP.LT.OR P6, PT, R6, 0x11, !P1 ;  /* 0x000000110600780c */ /* 0x000fe20004fc1670 */
[-C--:B------:R-:W-:Y:S01]  /*6fb0*/  FMUL R128, R128, R11.reuse ;  /* 0x0000000b80807220 */ /* 0x080fe20000400000 */
[-C--:B------:R-:W-:Y:S01]  /*6fc0*/  FMUL R127, R127, R11.reuse ;  /* 0x0000000b7f7f7220 */ /* 0x080fe20000400000 */
[----:B0-----:R-:W-:Y:S01]  /*6fd0*/  F2FP.SATFINITE.E4M3.F32.PACK_AB_MERGE_C R5, RZ, R138, RZ ;  /* 0x0000008aff05723e */ /* 0x001fe200048070ff */
[-C--:B------:R-:W-:Y:S01]  /*6fe0*/  FMUL R125, R125, R11.reuse ;  /* 0x0000000b7d7d7220 */ /* 0x080fe20000400000 */
[----:B------:R0:W-:Y:S01]  /*6ff0*/  @!P5 STG.E.U8 desc[UR14][R20.64+0x11], R25 ;  /* 0x000011191400d986 */ /* 0x0001e2000c10110e */
[----:B------:R-:W-:Y:S01]  /*7000*/  ISETP.LT.OR P5, PT, R6, 0x12, !P1 ;  /* 0x000000120600780c */ /* 0x000fe20004fa1670 */
[----:B------:R-:W-:Y:S01]  /*7010*/  FMUL R126, R126, R11 ;  /* 0x0000000b7e7e7220 */ /* 0x000fe20000400000 */
[----:B------:R-:W-:Y:S01]  /*7020*/  F2FP.SATFINITE.E4M3.F32.PACK_AB_MERGE_C R127, RZ, R127, RZ ;  /* 0x0000007fff7f723e */ /* 0x000fe200048070ff */
[----:B------:R-:W-:Y:S01]  /*7030*/  @!P4 STG.E.U8 desc[UR14][R20.64+0x10], R139 ;  /* 0x0000108b1400c986 */ /* 0x000fe2000c10110e */
[C---:B------:R-:W-:Y:S01]  /*7040*/  ISETP.LT.OR P4, PT, R6.reuse, 0x19, !P2 ;  /* 0x000000190600780c */ /* 0x040fe20005781670 */
[-C--:B------:R-:W-:Y:S01]  /*7050*/  FMUL R123, R123, R11.reuse ;  /* 0x0000000b7b7b7220 */ /* 0x080fe20000400000 */
[----:B-1----:R-:W-:Y:S01]  /*7060*/  F2FP.SATFINITE.E4M3.F32.PACK_AB_MERGE_C R27, RZ, R136, RZ ;  /* 0x00000088ff1b723e */ /* 0x002fe200048070ff */
[----:B------:R-:W-:Y:S01]  /*7070*/  @!P6 STG.E.U8 desc[UR14][R18.64+0x10], R137 ;  /* 0x000010891200e986 */ /* 0x000fe2000c10110e */
[----:B------:R-:W-:Y:S01]  /*7080*/  ISETP.LT.OR P6, PT, R6, 0x1a, !P2 ;  /* 0x0000001a0600780c */ /* 0x000fe200057c1670 */
[----:B------:R-:W-:Y:S01]  /*7090*/  FMUL R124, R124, R11 ;  /* 0x0000000b7c7c7220 */ /* 0x000fe20000400000 */
[----:B------:R-:W-:Y:S01]  /*70a0*/  F2FP.SATFINITE.E4M3.F32.PACK_AB_MERGE_C R125, RZ, R125, RZ ;  /* 0x0000007dff7d723e */ /* 0x000fe200048070ff */
[-C--:B------:R-:W-:Y:S01]  /*70b0*/  FMUL R122, R122, R11.reuse ;  /* 0x0000000b7a7a7220 */ /* 0x080fe20000400000 */
[----:B0-----:R-:W-:Y:S01]  /*70c0*/  F2FP.SATFINITE.E4M3.F32.PACK_AB_MERGE_C R25, RZ, R134, RZ ;  /* 0x00000086ff19723e */ /* 0x001fe200048070ff */
[----:B------:R0:W-:Y:S01]  /*70d0*/  @!P5 STG.E.U8 desc[UR14][R18.64+0x11], R5 ;  /* 0x000011051200d986 */ /* 0x0001e2000c10110e */
[C---:B------:R-:W-:Y:S01]  /*70e0*/  ISETP.LT.OR P5, PT, R6.reuse, 0x1a, !P1 ;  /* 0x0000001a0600780c */ /* 0x040fe20004fa1670 */
        /* <DEDUP_REMOVED lines=11> */
[----:B0-----:R-:W-:Y:S01]  /*71a0*/  F2FP.SATFINITE.E4M3.F32.PACK_AB_MERGE_C R5, RZ, R132, RZ ;  /* 0x00000084ff05723e */ /* 0x001fe200048070ff */
[----:B------:R0:W-:Y:S01]  /*71b0*/  @!P5 STG.E.U8 desc[UR14][R18.64+0x19], R25 ;  /* 0x000019191200d986 */ /* 0x0001e2000c10110e */
[----:B------:R-:W-:Y:S01]  /*71c0*/  ISETP.LT.OR P5, PT, R6, 0x22, !P2 ;  /* 0x000000220600780c */ /* 0x000fe200057a1670 */
[----:B------:R-:W-:Y:S01]  /*71d0*/  FMUL R118, R118, R11 ;  /* 0x0000000b76767220 */ /* 0x000fe20000400000 */
[----:B------:R-:W-:Y:S01]  /*71e0*/  F2FP.SATFINITE.E4M3.F32.PACK_AB_MERGE_C R117, RZ, R117, RZ ;  /* 0x00000075ff75723e */ /* 0x000fe200048070ff */
[----:B------:R-:W-:Y:S01]  /*71f0*/  @!P4 STG.E.U8 desc[UR14][R18.64+0x18], R133 ;  /* 0x000018851200c986 */ /* 0x000fe2000c10110e */
[----:B------:R-:W-:Y:S01]  /*7200*/  ISETP.LT.OR P4, PT, R6, 0x21, !P1 ;  /* 0x000000210600780c */ /* 0x000fe20004f81670 */
[-C--:B------:R-:W-:Y:S01]  /*7210*/  FMUL R116, R116, R11.reuse ;  /* 0x0000000b74747220 */ /* 0x080fe20000400000 */
[----:B-1----:R-:W-:Y:S01]  /*7220*/  F2FP.SATFINITE.E4M3.F32.PACK_AB_MERGE_C R27, RZ, R130, RZ ;  /* 0x00000082ff1b723e */ /* 0x002fe200048070ff */
[----:B------:R-:W-:Y:S01]  /*7230*/  @!P6 STG.E.U8 desc[UR14][R20.64+0x20], R131 ;  /* 0x000020831400e986 */ /* 0x000fe2000c10110e */
[----:B------:R-:W-:Y:S01]  /*7240*/  ISETP.LT.OR P6, PT, R6, 0x22, !P1 ;  /* 0x000000220600780c */ /* 0x000fe20004fc1670 */
[-C--:B------:R-:W-:Y:S01]  /*7250*/  FMUL R115, R115, R11.reuse ;  /* 0x0000000b73737220 */ /* 0x080fe20000400000 */
[-C--:B------:R-:W-:Y:S01]  /*7260*/  FMUL R113, R113, R11.reuse ;  /* 0x0000000b71717220 */ /* 0x080fe20000400000 */
[----:B0-----:R-:W-:Y:S01]  /*7270*/  F2FP.SATFINITE.E4M3.F32.PACK_AB_MERGE_C R25, RZ, R128, RZ ;  /* 0x00000080ff19723e */ /* 0x001fe200048070ff */
[-C--:B------:R-:W-:Y:S01]  /*7280*/  FMUL R114, R114, R11.reuse ;  /* 0x0000000b72727220 */ /* 0x080fe20000400000 */
        /* <DEDUP_REMOVED lines=33> */
[C---:B------:R-:W-:Y:S01]  /*74a0*/  ISETP.LT.OR P4, PT, R6.reuse, 0x31, !P1 ;  /* 0x000000310600780c */ /* 0x040fe20004f81670 */
[-C--:B------:R-:W-:Y:S01]  /*74b0*/  FMUL R103, R103, R11.reuse ;  /* 0x0000000b67677220 */ /* 0x080fe20000400000 */
[-C--:B------:R-:W-:Y:S01]  /*74c0*/  FMUL R101, R101, R11.reuse ;  /* 0x0000000b65657220 */ /* 0x080fe20000400000 */
        /* <DEDUP_REMOVED lines=15> */
[C---:B------:R-:W-:Y:S01]  /*75c0*/  ISETP.LT.OR P6, PT, R6.reuse, 0x3a, !P1 ;  /* 0x0000003a0600780c */ /* 0x040fe20004fc1670 */
        /* <DEDUP_REMOVED lines=20> */
[-C--:B------:R-:W-:Y:S01]  /*7710*/  FMUL R92, R92, R11.reuse ;  /* 0x0000000b5c5c7220 */ /* 0x080fe20000400000 */
[-C--:B------:R-:W-:Y:S01]  /*7720*/  FMUL R89, R89, R11.reuse ;  /* 0x0000000b59597220 */ /* 0x080fe20000400000 */
        /* <DEDUP_REMOVED lines=19> */
[----:B------:R-:W-:-:S02]  /*7860*/  ISETP.LT.OR P6, PT, R6, 0x51, !P2 ;  /* 0x000000510600780c */ /* 0x000fc400057c1670 */
[----:B------:R-:W-:Y:S02]  /*7870*/  F2FP.SATFINITE.E4M3.F32.PACK_AB_MERGE_C R23, RZ, R23, RZ ;  /* 0x00000017ff17723e */ /* 0x000fe400048070ff */
[----:B0-----:R-:W-:Y:S01]  /*7880*/  F2FP.SATFINITE.E4M3.F32.PACK_AB_MERGE_C R5, RZ, R108, RZ ;  /* 0x0000006cff05723e */ /* 0x001fe200048070ff */
[----:B------:R0:W-:Y:S01]  /*7890*/  @!P5 STG.E.U8 desc[UR14][R18.64+0x49], R25 ;  /* 0x000049191200d986 */ /* 0x0001e2000c10110e */
[----:B------:R-:W-:-:S03]  /*78a0*/  ISETP.LT.OR P5, PT, R6, 0x52, !P2 ;  /* 0x000000520600780c */ /* 0x000fc600057a1670 */
[----:B------:R-:W-:Y:S01]  /*78b0*/  @!P4 STG.E.U8 desc[UR14][R18.64+0x48], R109 ;  /* 0x0000486d1200c986 */ /* 0x000fe2000c10110e */
[C---:B------:R-:W-:Y:S02]  /*78c0*/  ISETP.LT.OR P4, PT, R6.reuse, 0x51, !P1 ;  /* 0x000000510600780c */ /* 0x040fe40004f81670 */
[----:B-1----:R-:W-:Y:S01]  /*78d0*/  F2FP.SATFINITE.E4M3.F32.PACK_AB_MERGE_C R27, RZ, R106, RZ ;  /* 0x0000006aff1b723e */ /* 0x002fe200048070ff */
[----:B------:R-:W-:Y:S01]  /*78e0*/  @!P6 STG.E.U8 desc[UR14][R20.64+0x50], R107 ;  /* 0x0000506b1400e986 */ /* 0x000fe2000c10110e */
[----:B------:R-:W-:Y:S02]  /*78f0*/  ISETP.LT.OR P6, PT, R6, 0x52, !P1 ;  /* 0x000000520600780c */ /* 0x000fe40004fc1670 */
[----:B0-----:R-:W-:-:S03]  /*7900*/  F2FP.SATFINITE.E4M3.F32.PACK_AB_MERGE_C R25, RZ, R104, RZ ;  /* 0x00000068ff19723e */ /* 0x001fc600048070ff */
[----:B------:R0:W-:Y:S01]  /*7910*/  @!P5 STG.E.U8 desc[UR14][R20.64+0x51], R5 ;  /* 0x000051051400d986 */ /* 0x0001e2000c10110e */
[----:B------:R-:W-:-:S03]  /*7920*/  ISETP.LT.OR P5, PT, R6, 0x5a, !P2 ;  /* 0x0000005a0600780c */ /* 0x000fc600057a1670 */
[----:B------:R-:W-:Y:S01]  /*7930*/  @!P4 STG.E.U8 desc[UR14][R18.64+0x50], R105 ;  /* 0x000050691200c986 */ /* 0x000fe2000c10110e */
[----:B------:R-:W-:-:S03]  /*7940*/  ISETP.LT.OR P4, PT, R6, 0x59, !P2 ;  /* 0x000000590600780c */ /* 0x000fc60005781670 */
[----:B------:R1:W-:Y:S01]  /*7950*/  @!P6 STG.E.U8 desc[UR14][R18.64+0x51], R27 ;  /* 0x0000511b1200e986 */ /* 0x0003e2000c10110e */
[----:B------:R-:W-:Y:S02]  /*7960*/  ISETP.LT.OR P6, PT, R6, 0x59, !P1 ;  /* 0x000000590600780c */ /* 0x000fe40004fc1670 */
[----:B0-----:R-:W-:-:S03]  /*7970*/  F2FP.SATFINITE.E4M3.F32.PACK_AB_MERGE_C R5, RZ, R102, RZ ;  /* 0x00000066ff05723e */ /* 0x001fc600048070ff */
        /* <DEDUP_REMOVED lines=31> */
[C---:B------:R-:W-:Y:S02]  /*7b70*/  ISETP.LT.OR P5, PT, R6.reuse, 0x79, !P2 ;  /* 0x000000790600780c */ /* 0x040fe400057a1670 */
[C---:B------:R-:W-:Y:S01]  /*7b80*/  ISETP.LT.OR P2, PT, R6.reuse, 0x7a, !P2 ;  /* 0x0000007a0600780c */ /* 0x040fe20005741670 */
[----:B------:R2:W-:Y:S01]  /*7b90*/  @!P4 STG.E.U8 desc[UR14][R20.64+0x70], R91 ;  /* 0x0000705b1400c986 */ /* 0x0005e2000c10110e */
[C---:B------:R-:W-:Y:S02]  /*7ba0*/  ISETP.LT.OR P4, PT, R6.reuse, 0x72, !P1 ;  /* 0x000000720600780c */ /* 0x040fe40004f81670 */
[----:B-1----:R-:W-:Y:S01]  /*7bb0*/  F2FP.SATFINITE.E4M3.F32.PACK_AB_MERGE_C R27, RZ, R88, RZ ;  /* 0x00000058ff1b723e */ /* 0x002fe200048070ff */
[----:B------:R2:W-:Y:S01]  /*7bc0*/  @!P6 STG.E.U8 desc[UR14][R18.64+0x70], R89 ;  /* 0x000070591200e986 */ /* 0x0005e2000c10110e */
[C---:B------:R-:W-:Y:S02]  /*7bd0*/  ISETP.LT.OR P6, PT, R6.reuse, 0x79, !P1 ;  /* 0x000000790600780c */ /* 0x040fe40004fc1670 */
[----:B------:R-:W-:-:S02]  /*7be0*/  ISETP.LT.OR P1, PT, R6, 0x7a, !P1 ;  /* 0x0000007a0600780c */ /* 0x000fc40004f21670 */
[----:B0-----:R-:W-:-:S05]  /*7bf0*/  F2FP.SATFINITE.E4M3.F32.PACK_AB_MERGE_C R25, RZ, R22, RZ ;  /* 0x00000016ff19723e */ /* 0x001fca00048070ff */
[----:B------:R2:W-:Y:S04]  /*7c00*/  @!P4 STG.E.U8 desc[UR14][R18.64+0x71], R5 ;  /* 0x000071051200c986 */ /* 0x0005e8000c10110e */
[----:B------:R2:W-:Y:S04]  /*7c10*/  @!P5 STG.E.U8 desc[UR14][R20.64+0x78], R17 ;  /* 0x000078111400d986 */ /* 0x0005e8000c10110e */
[----:B------:R2:W-:Y:S04]  /*7c20*/  @!P2 STG.E.U8 desc[UR14][R20.64+0x79], R25 ;  /* 0x000079191400a986 */ /* 0x0005e8000c10110e */
[----:B------:R2:W-:Y:S04]  /*7c30*/  @!P6 STG.E.U8 desc[UR14][R18.64+0x78], R23 ;  /* 0x000078171200e986 */ /* 0x0005e8000c10110e */
[----:B------:R2:W-:Y:S02]  /*7c40*/  @!P1 STG.E.U8 desc[UR14][R18.64+0x79], R27 ;  /* 0x0000791b12009986 */ /* 0x0005e4000c10110e */
.L_x_170:
[----:B------:R-:W-:Y:S05]  /*7c50*/  BSYNC B0 ;  /* 0x0000000000007941 */ /* 0x000fea0003800000 */
.L_x_40:
[C---:B------:R-:W-:Y:S01]  /*7c60*/  LEA R2, P1, R8.reuse, R2, 0x1 ;  /* 0x0000000208027211 */ /* 0x040fe200078208ff */
[----:B------:R-:W-:Y:S01]  /*7c70*/  ULDC.64 UR6, c[0x0][0x650] ;  /* 0x0001940000067ab9 */ /* 0x000fe20000000a00 */
[----:B-----5:R-:W-:Y:S01]  /*7c80*/  IMAD.U32 R4, RZ, RZ, UR12 ;  /* 0x0000000cff047e24 */ /* 0x020fe2000f8e00ff */
[----:B--2---:R-:W-:Y:S01]  /*7c90*/  PRMT R17, RZ, 0x7610, R17 ;  /* 0x00007610ff117816 */ /* 0x004fe20000000011 */
[----:B------:R-:W-:Y:S01]  /*7ca0*/  IMAD.MOV.U32 R6, RZ, RZ, -0x1 ;  /* 0xffffffffff067424 */ /* 0x000fe200078e00ff */
[----:B------:R-:W-:Y:S01]  /*7cb0*/  LEA.HI.X R3, R8, R3, R0, 0x1, P1 ;  /* 0x0000000308037211 */ /* 0x000fe200008f0c00 */
[----:B------:R2:W-:Y:S01]  /*7cc0*/  SYNCS.ARRIVE.TRANS64.A1T0 RZ, [R4+UR22], RZ ;  /* 0x000000ff04ff79a7 */ /* 0x0005e20008100016 */
[----:B------:R-:W-:Y:S01]  /*7cd0*/  ISETP.GE.U32.AND P1, PT, R2, UR6, PT ;  /* 0x0000000602007c0c */ /* 0x000fe2000bf26070 */
[----:B0-----:R-:W-:-:S03]  /*7ce0*/  IMAD.MOV.U32 R5, RZ, RZ, -0x1 ;  /* 0xffffffffff057424 */ /* 0x001fc600078e00ff */
[----:B------:R-:W-:Y:S01]  /*7cf0*/  ISETP.GE.U32.AND.EX P1, PT, R3, UR7, PT, P1 ;  /* 0x0000000703007c0c */ /* 0x000fe2000bf26110 */
[----:B--2---:R-:W-:-:S12]  /*7d00*/  IMAD.MOV.U32 R4, RZ, RZ, -0x1 ;  /* 0xffffffffff047424 */ /* 0x004fd800078e00ff */
[----:B------:R-:W-:Y:S05]  /*7d10*/  @P1 BRA `(.L_x_171) ;  /* 0x0000000400601947 */ /* 0x000fea0003800000 */
[----:B------:R-:W0:Y:S01]  /*7d20*/  S2R R28, SR_CTAID.X ;  /* 0x00000000001c7919 */ /* 0x000e220000002500 */
[----:B------:R-:W2:Y:S01]  /*7d30*/  LDC.64 R22, c[0x0][0x628] ;  /* 0x00018a00ff167b82 */ /* 0x000ea20000000a00 */
[----:B------:R-:W-:Y:S01]  /*7d40*/  ULDC UR6, c[0x0][0x150] ;  /* 0x0000540000067ab9 */ /* 0x000fe20000000800 */
[----:B-1--4-:R-:W-:Y:S01]  /*7d50*/  IMAD.MOV.U32 R20, RZ, RZ, R2 ;  /* 0x000000ffff147224 */ /* 0x012fe200078e0002 */
[----:B------:R-:W1:Y:S01]  /*7d60*/  S2R R30, SR_CTAID.Y ;  /* 0x00000000001e7919 */ /* 0x000e620000002600 */
[----:B------:R-:W-:-:S04]  /*7d70*/  IMAD.MOV.U32 R21, RZ, RZ, R3 ;  /* 0x000000ffff157224 */ /* 0x000fc800078e0003 */
[----:B------:R-:W4:Y:S08]  /*7d80*/  LDC R31, c[0x0][0x144] ;  /* 0x00005100ff1f7b82 */ /* 0x000f300000000800 */
[----:B------:R-:W1:Y:S08]  /*7d90*/  LDC R6, c[0x0][0x630] ;  /* 0x00018c00ff067b82 */ /* 0x000e700000000800 */
[----:B------:R-:W1:Y:S01]  /*7da0*/  LDC.64 R26, c[0x0][0x620] ;  /* 0x00018800ff1a7b82 */ /* 0x000e620000000a00 */
[----:B--2---:R-:W-:-:S04]  /*7db0*/  ISETP.NE.U32.AND P1, PT, R22, RZ, PT ;  /* 0x000000ff1600720c */ /* 0x004fc80003f25070 */
[----:B------:R-:W-:Y:S02]  /*7dc0*/  ISETP.NE.AND.EX P1, PT, R23, RZ, PT, P1 ;  /* 0x000000ff1700720c */ /* 0x000fe40003f25310 */
[----:B0-----:R-:W-:-:S05]  /*7dd0*/  I2FP.F32.U32 R4, R28 ;  /* 0x0000001c00047245 */ /* 0x001fca0000201000 */
[----:B------:R-:W-:-:S04]  /*7de0*/  FMUL R4, R4, UR6 ;  /* 0x0000000604047c20 */ /* 0x000fc80008400000 */
[----:B------:R0:W2:Y:S02]  /*7df0*/  F2I.U32.TRUNC.NTZ R29, R4 ;  /* 0x00000004001d7305 */ /* 0x0000a4000020f000 */
[----:B----4-:R-:W-:Y:S05]  /*7e00*/  @!P1 BRA `(.L_x_172) ;  /* 0x0000000000289947 */ /* 0x010fea0003800000 */
[----:B------:R-:W4:Y:S02]  /*7e10*/  LDC R5, c[0x0][0x634] ;  /* 0x00018d00ff057b82 */ /* 0x000f240000000800 */
[----:B----4-:R-:W-:-:S05]  /*7e20*/  IADD3 R17, P1, R2, R5, RZ ;  /* 0x0000000502117210 */ /* 0x010fca0007f3e0ff */
[----:B---3--:R-:W-:-:S04]  /*7e30*/  IMAD.X R25, RZ, RZ, R3, P1 ;  /* 0x000000ffff197224 */ /* 0x008fc800008e0603 */
[----:B0-----:R-:W-:-:S04]  /*7e40*/  IMAD.WIDE.U32 R4, R25, R22, RZ ;  /* 0x0000001619047225 */ /* 0x001fc800078e00ff */
[----:B------:R-:W-:-:S04]  /*7e50*/  IMAD.WIDE.U32 R18, P1, R17, R23, R4 ;  /* 0x0000001711127225 */ /* 0x000fc80007820004 */
[----:B------:R-:W-:-:S04]  /*7e60*/  IMAD.WIDE.U32 R4, R17, R22, RZ ;  /* 0x0000001611047225 */ /* 0x000fc800078e00ff */
[----:B------:R-:W-:Y:S01]  /*7e70*/  IMAD.X R21, RZ, RZ, RZ, P1 ;  /* 0x000000ffff157224 */ /* 0x000fe200008e06ff */
[----:B------:R-:W-:Y:S01]  /*7e80*/  IADD3 RZ, P1, R5, R18, RZ ;  /* 0x0000001205ff7210 */ /* 0x000fe20007f3e0ff */
[----:B------:R-:W-:-:S04]  /*7e90*/  IMAD.MOV.U32 R20, RZ, RZ, R19 ;  /* 0x000000ffff147224 */ /* 0x000fc800078e0013 */
[----:B------:R-:W-:-:S08]  /*7ea0*/  IMAD.WIDE.U32.X R20, R25, R23, R20, P1 ;  /* 0x0000001719147225 */ /* 0x000fd000008e0414 */
.L_x_172:
[----:B------:R-:W4:Y:S01]  /*7eb0*/  LDC.64 R34, c[0x0][0x640] ;  /* 0x00019000ff227b82 */ /* 0x000f220000000a00 */
[-C--:B-1-3--:R-:W-:Y:S01]  /*7ec0*/  SHF.R.U64 R24, R20, R6.reuse, R21 ;  /* 0x0000000614187219 */ /* 0x08afe20000001215 */
[----:B--2---:R-:W-:Y:S01]  /*7ed0*/  IMAD.MOV R29, RZ, RZ, -R29 ;  /* 0x000000ffff1d7224 */ /* 0x004fe200078e0a1d */
[----:B0-----:R-:W-:Y:S01]  /*7ee0*/  SHF.R.U32.HI R4, RZ, R6, R21 ;  /* 0x00000006ff047219 */ /* 0x001fe20000011615 */
[----:B------:R-:W-:Y:S01]  /*7ef0*/  ULDC UR6, c[0x0][0x154] ;  /* 0x0000550000067ab9 */ /* 0x000fe20000000800 */
[----:B------:R-:W-:Y:S01]  /*7f00*/  IADD3 R17, P1, RZ, -R24, RZ ;  /* 0x80000018ff117210 */ /* 0x000fe20007f3e0ff */
[----:B------:R-:W-:Y:S02]  /*7f10*/  IMAD R29, R31, R29, R28 ;  /* 0x0000001d1f1d7224 */ /* 0x000fe400078e021c */
[----:B------:R-:W0:Y:S01]  /*7f20*/  LDC R18, c[0x0][0x618] ;  /* 0x00018600ff127b82 */ /* 0x000e220000000800 */
[----:B------:R-:W-:Y:S02]  /*7f30*/  IMAD.MOV.U32 R19, RZ, RZ, -0x1 ;  /* 0xffffffffff137424 */ /* 0x000fe400078e00ff */
[----:B------:R-:W-:-:S02]  /*7f40*/  IMAD.X R5, RZ, RZ, ~R4, P1 ;  /* 0x000000ffff057224 */ /* 0x000fc400008e0e04 */
[----:B------:R-:W-:Y:S02]  /*7f50*/  IMAD.MOV.U32 R21, RZ, RZ, 0x1 ;  /* 0x00000001ff157424 */ /* 0x000fe400078e00ff */
[-C--:B------:R-:W-:Y:S01]  /*7f60*/  IMAD R6, R5, R26.reuse, RZ ;  /* 0x0000001a05067224 */ /* 0x080fe200078e02ff */
[----:B------:R-:W1:Y:S01]  /*7f70*/  LDC R20, c[0x0][0x608] ;  /* 0x00018200ff147b82 */ /* 0x000e620000000800 */
[----:B------:R-:W-:-:S04]  /*7f80*/  IMAD.WIDE.U32 R4, R17, R26, R2 ;  /* 0x0000001a11047225 */ /* 0x000fc800078e0002 */
[----:B------:R-:W-:Y:S01]  /*7f90*/  IMAD R17, R17, R27, R6 ;  /* 0x0000001b11117224 */ /* 0x000fe200078e0206 */
[----:B------:R-:W-:Y:S02]  /*7fa0*/  I2FP.F32.U32 R6, R30 ;  /* 0x0000001e00067245 */ /* 0x000fe40000201000 */
[----:B------:R-:W2:Y:S01]  /*7fb0*/  LDC R32, c[0x0][0x658] ;  /* 0x00019600ff207b82 */ /* 0x000ea20000000800 */
[----:B------:R-:W-:Y:S01]  /*7fc0*/  IMAD.IADD R5, R5, 0x1, R17 ;  /* 0x0000000105057824 */ /* 0x000fe200078e0211 */
[----:B----4-:R-:W-:Y:S01]  /*7fd0*/  ISETP.NE.U32.AND P1, PT, R34, RZ, PT ;  /* 0x000000ff2200720c */ /* 0x010fe20003f25070 */
[----:B------:R-:W-:-:S03]  /*7fe0*/  FMUL R17, R6, UR6 ;  /* 0x0000000606117c20 */ /* 0x000fc60008400000 */
[----:B------:R-:W-:Y:S01]  /*7ff0*/  ISETP.NE.AND.EX P1, PT, R35, RZ, PT, P1 ;  /* 0x000000ff2300720c */ /* 0x000fe20003f25310 */
[----:B------:R3:W4:Y:S01]  /*8000*/  F2I.U32.TRUNC.NTZ R25, R17 ;  /* 0x0000001100197305 */ /* 0x000722000020f000 */
[----:B------:R-:W3:Y:S01]  /*8010*/  LDC R27, c[0x0][0x148] ;  /* 0x00005200ff1b7b82 */ /* 0x000ee20000000800 */
[-CC-:B0-----:R-:W-:Y:S02]  /*8020*/  SHF.R.U64 R22, R4, R18.reuse, R5.reuse ;  /* 0x0000001204167219 */ /* 0x181fe40000001205 */
[----:B------:R-:W-:-:S05]  /*8030*/  SHF.R.U32.HI R5, RZ, R18, R5 ;  /* 0x00000012ff057219 */ /* 0x000fca0000011605 */
[----:B------:R-:W0:Y:S01]  /*8040*/  LDC R28, c[0x0][0x600] ;  /* 0x00018000ff1c7b82 */ /* 0x000e220000000800 */
[-CC-:B-1----:R-:W-:Y:S02]  /*8050*/  SHF.R.U64 R6, R22, R20.reuse, R5.reuse ;  /* 0x0000001416067219 */ /* 0x182fe40000001205 */
[----:B------:R-:W-:-:S05]  /*8060*/  SHF.R.U32.HI R5, RZ, R20, R5 ;  /* 0x00000014ff057219 */ /* 0x000fca0000011605 */
[----:B------:R-:W1:Y:S01]  /*8070*/  LDC R33, c[0x0][0x648] ;  /* 0x00019200ff217b82 */ /* 0x000e620000000800 */
[-CC-:B--2---:R-:W-:Y:S02]  /*8080*/  SHF.R.U64 R26, R6, R32.reuse, R5.reuse ;  /* 0x00000020061a7219 */ /* 0x184fe40000001205 */
[-C--:B------:R-:W-:Y:S02]  /*8090*/  SHF.L.U32 R19, R19, R32.reuse, RZ ;  /* 0x0000002013137219 */ /* 0x080fe400000006ff */
[-C--:B------:R-:W-:Y:S01]  /*80a0*/  SHF.R.U32.HI R5, RZ, R32.reuse, R5 ;  /* 0x00000020ff057219 */ /* 0x080fe20000011605 */
[----:B------:R-:W-:Y:S01]  /*80b0*/  IMAD.MOV.U32 R4, RZ, RZ, R26 ;  /* 0x000000ffff047224 */ /* 0x000fe200078e001a */
[----:B------:R-:W-:Y:S01]  /*80c0*/  SHF.L.U32 R32, R21, R32, RZ ;  /* 0x0000002015207219 */ /* 0x000fe200000006ff */
[----:B------:R-:W2:Y:S01]  /*80d0*/  LDC R36, c[0x0][0x638] ;  /* 0x00018e00ff247b82 */ /* 0x000ea20000000800 */
[----:B------:R-:W-:-:S07]  /*80e0*/  LOP3.LUT R31, RZ, R19, RZ, 0x33, !PT ;  /* 0x00000013ff1f7212 */ /* 0x000fce00078e33ff */
[----:B------:R-:W0:Y:S01]  /*80f0*/  LDC R37, c[0x0][0x610] ;  /* 0x00018400ff257b82 */ /* 0x000e220000000800 */
[----:B----4-:R-:W-:Y:S05]  /*8100*/  @!P1 BRA `(.L_x_173) ;  /* 0x0000000000289947 */ /* 0x010fea0003800000 */
[----:B---3--:R-:W3:Y:S02]  /*8110*/  LDC R17, c[0x0][0x64c] ;  /* 0x00019300ff117b82 */ /* 0x008ee40000000800 */
        /* <DEDUP_REMOVED lines=9> */
.L_x_173:
[----:B-1----:R-:W-:Y:S01]  /*81b0*/  SHF.R.U64 R4, R4, R33, R5 ;  /* 0x0000002104047219 */ /* 0x002fe20000001205 */
[----:B0-----:R-:W-:Y:S01]  /*81c0*/  VIADD R19, R28, 0xffffffff ;  /* 0xffffffff1c137836 */ /* 0x001fe20000000000 */
[----:B---3--:R-:W-:Y:S01]  /*81d0*/  LOP3.LUT R17, R6, R31, RZ, 0xc0, !PT ;  /* 0x0000001f06117212 */ /* 0x008fe200078ec0ff */
[----:B------:R-:W-:Y:S02]  /*81e0*/  IMAD.MOV R25, RZ, RZ, -R25 ;  /* 0x000000ffff197224 */ /* 0x000fe400078e0a19 */
[----:B------:R-:W-:Y:S01]  /*81f0*/  IMAD.MOV R5, RZ, RZ, -R4 ;  /* 0x000000ffff057224 */ /* 0x000fe200078e0a04 */
[----:B------:R-:W-:Y:S01]  /*8200*/  LOP3.LUT R19, R22, R19, RZ, 0xc0, !PT ;  /* 0x0000001316137212 */ /* 0x000fe200078ec0ff */
[----:B------:R-:W-:Y:S02]  /*8210*/  IMAD R6, R32, R4, R17 ;  /* 0x0000000420067224 */ /* 0x000fe400078e0211 */
[----:B------:R-:W-:Y:S02]  /*8220*/  @P3 IMAD R29, R27, R25, R30 ;  /* 0x000000191b1d3224 */ /* 0x000fe400078e021e */
[----:B--2---:R-:W-:-:S02]  /*8230*/  IMAD R4, R5, R36, R26 ;  /* 0x0000002405047224 */ /* 0x004fc400078e021a */
[----:B------:R-:W-:Y:S02]  /*8240*/  IMAD R6, R6, R37, R29 ;  /* 0x0000002506067224 */ /* 0x000fe400078e021d */
[----:B------:R-:W-:Y:S02]  /*8250*/  IMAD R19, R4, R28, R19 ;  /* 0x0000001c04137224 */ /* 0x000fe400078e0213 */
[----:B------:R-:W-:Y:S02]  /*8260*/  IMAD.MOV.U32 R17, RZ, RZ, 0x1 ;  /* 0x00000001ff117424 */ /* 0x000fe400078e00ff */
[----:B------:R-:W-:Y:S01]  /*8270*/  IMAD.MOV.U32 R4, RZ, RZ, R24 ;  /* 0x000000ffff047224 */ /* 0x000fe200078e0018 */
[----:B------:R-:W-:Y:S02]  /*8280*/  SEL R5, R19, R6, !P3 ;  /* 0x0000000613057207 */ /* 0x000fe40005800000 */
[----:B------:R-:W-:-:S07]  /*8290*/  SEL R6, R6, R19, !P3 ;  /* 0x0000001306067207 */ /* 0x000fce0005800000 */
.L_x_171:
[----:B------:R-:W-:Y:S02]  /*82a0*/  LOP3.LUT P1, RZ, R17, 0xff, RZ, 0xc0, !PT ;  /* 0x000000ff11ff7812 */ /* 0x000fe4000782c0ff */
[----:B------:R-:W-:-:S11]  /*82b0*/  LOP3.LUT R150, R150, 0x1, RZ, 0x3c, !PT ;  /* 0x0000000196967812 */ /* 0x000fd600078e3cff */
[----:B------:R-:W-:Y:S05]  /*82c0*/  @P1 BRA `(.L_x_174) ;  /* 0xffffff9000e81947 */ /* 0x000fea000383ffff */
[----:B------:R-:W-:Y:S05]  /*82d0*/  EXIT ;  /* 0x000000000000794d */ /* 0x000fea0003800000 */
.L_x_18:
[----:B------:R-:W-:-:S08]  /*82e0*/  ISETP.NE.AND P0, PT, R17, RZ, PT ;  /* 0x000000ff1100720c */ /* 0x000fd00003f05270 */
[----:B--23-5:R-:W0:-:S00]  /*82f0*/  USETMAXREG.DEALLOC.CTAPOOL 0x28 ;  /* 0x00000028000079c8 */ /* 0x02ce0000080e0500 */
[----:B------:R-:W-:Y:S05]  /*8300*/  @P0 EXIT ;  /* 0x000000000000094d */ /* 0x000fea0003800000 */
[----:B0-----:R-:W-:Y:S01]  /*8310*/  LOP3.LUT P0, RZ, R18, 0xff, RZ, 0xc0, !PT ;  /* 0x000000ff12ff7812 */ /* 0x001fe2000780c0ff */
[----:B------:R-:W-:Y:S02]  /*8320*/  IMAD.MOV.U32 R12, RZ, RZ, 0x1 ;  /* 0x00000001ff0c7424 */ /* 0x000fe400078e00ff */
[----:B------:R-:W-:-:S10]  /*8330*/  IMAD.MOV.U32 R13, RZ, RZ, RZ ;  /* 0x000000ffff0d7224 */ /* 0x000fd400078e00ff */
[----:B------:R-:W-:Y:S05]  /*8340*/  @!P0 BRA `(.L_x_175) ;  /* 0x0000000c00208947 */ /* 0x000fea0003800000 */
[----:B------:R-:W0:Y:S01]  /*8350*/  S2UR UR8, SR_CgaCtaId ;  /* 0x00000000000879c3 */ /* 0x000e220000008800 */
[----:B------:R-:W-:Y:S01]  /*8360*/  LOP3.LUT P0, RZ, R16, 0x1f, RZ, 0xc0, !PT ;  /* 0x0000001f10ff7812 */ /* 0x000fe2000780c0ff */
[----:B------:R-:W-:Y:S01]  /*8370*/  ULDC UR5, c[0x0][0x658] ;  /* 0x0001960000057ab9 */ /* 0x000fe20000000800 */
[----:B------:R-:W-:Y:S01]  /*8380*/  UMOV UR6, 0xffffffff ;  /* 0xffffffff00067882 */ /* 0x000fe20000000000 */
[----:B------:R-:W-:Y:S01]  /*8390*/  BSSY B0, `(.L_x_175) ;  /* 0x00000c3000007945 */ /* 0x000fe20003800000 */
[C---:B------:R-:W-:Y:S01]  /*83a0*/  ISETP.NE.AND P2, PT, R14.reuse, RZ, PT ;  /* 0x000000ff0e00720c */ /* 0x040fe20003f45270 */
[----:B------:R-:W-:Y:S01]  /*83b0*/  USHF.L.U32 UR6, UR6, UR5, URZ ;  /* 0x0000000506067299 */ /* 0x000fe2000800063f */
[----:B------:R-:W-:Y:S01]  /*83c0*/  ISETP.NE.OR P0, PT, R14, RZ, !P0 ;  /* 0x000000ff0e00720c */ /* 0x000fe20004705670 */
[----:B------:R-:W-:Y:S01]  /*83d0*/  IMAD.MOV.U32 R15, RZ, RZ, 0x1 ;  /* 0x00000001ff0f7424 */ /* 0x000fe200078e00ff */
[----:B------:R-:W-:Y:S01]  /*83e0*/  LOP3.LUT R14, R7, 0x2, RZ, 0xfc, !PT ;  /* 0x00000002070e7812 */ /* 0x000fe200078efcff */
[----:B------:R-:W-:Y:S01]  /*83f0*/  IMAD.MOV.U32 R12, RZ, RZ, 0x1 ;  /* 0x00000001ff0c7424 */ /* 0x000fe200078e00ff */
[----:B------:R-:W-:Y:S01]  /*8400*/  ULDC UR4, c[0x0][0x600] ;  /* 0x0001800000047ab9 */ /* 0x000fe20000000800 */
[----:B------:R-:W-:Y:S01]  /*8410*/  IMAD.MOV.U32 R13, RZ, RZ, RZ ;  /* 0x000000ffff0d7224 */ /* 0x000fe200078e00ff */
[----:B------:R-:W-:Y:S01]  /*8420*/  UMOV UR7, 0x1 ;  /* 0x0000000100077882 */ /* 0x000fe20000000000 */
[----:B------:R-:W-:-:S02]  /*8430*/  UIADD3 UR21, UR13, 0x1, URZ ;  /* 0x000000010d157890 */ /* 0x000fc4000fffe03f */
[----:B------:R-:W-:Y:S02]  /*8440*/  UIADD3 UR16, UR4, -0x1, URZ ;  /* 0xffffffff04107890 */ /* 0x000fe4000fffe03f */
[----:B------:R-:W-:Y:S02]  /*8450*/  USHF.L.U32 UR18, UR7, UR5, URZ ;  /* 0x0000000507127299 */ /* 0x000fe4000800063f */
[----:B------:R-:W-:Y:S01]  /*8460*/  ULOP3.LUT UR17, URZ, UR6, URZ, 0x33, !UPT ;  /* 0x000000063f117292 */ /* 0x000fe2000f8e333f */
[----:B------:R-:W-:Y:S01]  /*8470*/  ULDC.64 UR22, c[0x0][0x198] ;  /* 0x0000660000167ab9 */ /* 0x000fe20000000a00 */
[----:B0-----:R-:W-:-:S10]  /*8480*/  IMAD.U32 R17, RZ, RZ, UR8 ;  /* 0x00000008ff117e24 */ /* 0x001fd4000f8e00ff */
.L_x_187:
[----:B------:R-:W-:-:S03]  /*8490*/  UMOV UR4, 0xffffffff ;  /* 0xffffffff00047882 */ /* 0x000fc60000000000 */
[----:B------:R-:W-:Y:S05]  /*84a0*/  BRA.DIV UR4, `(.L_x_176) ;  /* 0x00000012049c7947 */ /* 0x000fea000b800000 */
[----:B------:R-:W-:-:S13]  /*84b0*/  ELECT P1, URZ, PT ;  /* 0x00000000003f782f */ /* 0x000fda0003820000 */
.L_x_205:
[----:B------:R-:W0:Y:S01]  /*84c0*/  LDC R10, c[0x0][0x28c] ;  /* 0x0000a300ff0a7b82 */ /* 0x000e220000000800 */
[----:B------:R-:W-:Y:S01]  /*84d0*/  BSSY B1, `(.L_x_177) ;  /* 0x000003b000017945 */ /* 0x000fe20003800000 */
[----:B0-----:R-:W-:-:S13]  /*84e0*/  ISETP.LT.OR P1, PT, R10, 0x1, !P1 ;  /* 0x000000010a00780c */ /* 0x001fda0004f21670 */
[----:B------:R-:W-:Y:S05]  /*84f0*/  @P1 BRA `(.L_x_178) ;  /* 0x0000000000e01947 */ /* 0x000fea0003800000 */
[----:B------:R-:W-:Y:S02]  /*8500*/  IMAD R17, R6, 0x2, R17 ;  /* 0x0000000206117824 */ /* 0x000fe400078e0211 */
[----:B------:R-:W-:Y:S02]  /*8510*/  IMAD.SHL.U32 R18, R5, 0x80, RZ ;  /* 0x0000008005127824 */ /* 0x000fe400078e00ff */
[----:B------:R-:W-:Y:S02]  /*8520*/  IMAD.MOV.U32 R20, RZ, RZ, RZ ;  /* 0x000000ffff147224 */ /* 0x000fe400078e00ff */
[----:B------:R-:W-:Y:S02]  /*8530*/  IMAD.U32 R22, RZ, RZ, UR21 ;  /* 0x00000015ff167e24 */ /* 0x000fe4000f8e00ff */
[----:B------:R-:W-:Y:S02]  /*8540*/  IMAD.MOV.U32 R5, RZ, RZ, R12 ;  /* 0x000000ffff057224 */ /* 0x000fe400078e000c */
[----:B------:R-:W-:-:S02]  /*8550*/  IMAD.MOV.U32 R6, RZ, RZ, R13 ;  /* 0x000000ffff067224 */ /* 0x000fc400078e000d */
[----:B------:R-:W-:-:S07]  /*8560*/  IMAD.SHL.U32 R16, R17, 0x20, RZ ;  /* 0x0000002011107824 */ /* 0x000fce00078e00ff */
.L_x_182:
[----:B------:R-:W0:Y:S01]  /*8570*/  S2UR UR4, SR_CgaCtaId ;  /* 0x00000000000479c3 */ /* 0x000e220000008800 */
[----:B------:R-:W-:-:S07]  /*8580*/  MOV R10, 0x400 ;  /* 0x00000400000a7802 */ /* 0x000fce0000000f00 */
[----:B------:R-:W1:Y:S01]  /*8590*/  @!P2 LDC R11, c[0x0][0x500] ;  /* 0x00014000ff0bab82 */ /* 0x000e620000000800 */
[----:B0-----:R-:W-:-:S05]  /*85a0*/  IMAD.U32 R17, RZ, RZ, UR4 ;  /* 0x00000004ff117e24 */ /* 0x001fca000f8e00ff */
[----:B------:R-:W-:Y:S02]  /*85b0*/  LEA R21, R17, R10, 0x18 ;  /* 0x0000000a11157211 */ /* 0x000fe400078ec0ff */
[----:B------:R-:W-:-:S03]  /*85c0*/  SHF.L.U32 R10, R5, 0x1f, RZ ;  /* 0x0000001f050a7819 */ /* 0x000fc600000006ff */
[----:B------:R-:W-:-:S04]  /*85d0*/  IMAD R19, R6, 0x8, R21 ;  /* 0x0000000806137824 */ /* 0x000fc800078e0215 */
[----:B------:R-:W0:Y:S02]  /*85e0*/  SYNCS.PHASECHK.TRANS64.TRYWAIT P1, [R19+URZ+0x48], R10 ;  /* 0x0000480a130075a7 */ /* 0x000e24000802017f */
[----:B01----:R-:W-:Y:S05]  /*85f0*/  @!P1 BRA `(.L_x_179) ;  /* 0x0000001000689947 */ /* 0x003fea0003800000 */
.L_x_206:
[----:B0-----:R-:W-:Y:S01]  /*8600*/  PRMT R10, R14, 0x9910, RZ ;  /* 0x000099100e0a7816 */ /* 0x001fe200000000ff */
[----:B------:R0:W-:Y:S03]  /*8610*/  @!P2 SYNCS.ARRIVE.TRANS64 RZ, [R19+URZ], R11 ;  /* 0x0000000b13ffa9a7 */ /* 0x0001e6000800003f */
[----:B------:R-:W-:-:S13]  /*8620*/  ISETP.NE.AND P1, PT, R10, 0x2, PT ;  /* 0x000000020a00780c */ /* 0x000fda0003f25270 */
[----:B0-----:R-:W-:Y:S05]  /*8630*/  @P1 BRA `(.L_x_180) ;  /* 0x0000000000041947 */ /* 0x001fea0003800000 */
[----:B------:R-:W-:Y:S01]  /*8640*/  BPT.TRAP 0x1 ;  /* 0x000000040000795c */ /* 0x000fe20000300000 */
.L_x_180:
[----:B------:R-:W-:Y:S05]  /*8650*/  @P0 BRA `(.L_x_181) ;  /* 0x0000000000040947 */ /* 0x000fea0003800000 */
[----:B------:R-:W-:Y:S01]  /*8660*/  BPT.TRAP 0x1 ;  /* 0x000000040000795c */ /* 0x000fe20000300000 */
.L_x_181:
[----:B------:R-:W-:Y:S01]  /*8670*/  IMAD R10, R6, 0x2, R17 ;  /* 0x00000002060a7824 */ /* 0x000fe200078e0211 */
[----:B------:R-:W-:Y:S01]  /*8680*/  R2UR UR9, R19 ;  /* 0x00000000130972ca */ /* 0x000fe200000e0000 */
[----:B------:R-:W-:Y:S01]  /*8690*/  VIADD R22, R22, 0xffffffff ;  /* 0xffffffff16167836 */ /* 0x000fe20000000000 */
[----:B------:R-:W-:Y:S01]  /*86a0*/  UIADD3 UR4, UP0, UR22, 0xf0, URZ ;  /* 0x000000f016047890 */ /* 0x000fe2000ff1e03f */
[--C-:B------:R-:W-:Y:S01]  /*86b0*/  IMAD.U32 R10, R10, 0x1000, R21.reuse ;  /* 0x000010000a0a7824 */ /* 0x100fe200078e0015 */
[----:B------:R-:W-:Y:S01]  /*86c0*/  R2UR UR11, R16 ;  /* 0x00000000100b72ca */ /* 0x000fe200000e0000 */
[----:B------:R-:W-:Y:S01]  /*86d0*/  IMAD R21, R6, 0x4000, R21 ;  /* 0x0000400006157824 */ /* 0x000fe200078e0215 */
[----:B------:R-:W-:Y:S01]  /*86e0*/  R2UR UR10, R20 ;  /* 0x00000000140a72ca */ /* 0x000fe200000e0000 */
[----:B------:R-:W-:Y:S01]  /*86f0*/  UIADD3 UR24, UP1, UR22, 0x1f0, URZ ;  /* 0x000001f016187890 */ /* 0x000fe2000ff3e03f */
[----:B------:R-:W-:Y:S01]  /*8700*/  R2UR UR5, R10 ;  /* 0x000000000a0572ca */ /* 0x000fe200000e0000 */
[----:B------:R-:W-:Y:S01]  /*8710*/  VIADD R6, R6, 0x1 ;  /* 0x0000000106067836 */ /* 0x000fe20000000000 */
[----:B------:R-:W-:Y:S01]  /*8720*/  R2UR UR8, R21 ;  /* 0x00000000150872ca */ /* 0x000fe200000e0000 */
[----:B------:R-:W-:Y:S01]  /*8730*/  UIADD3.X UR25, URZ, UR23, URZ, UP1, !UPT ;  /* 0x000000173f197290 */ /* 0x000fe20008ffe43f */
[----:B------:R-:W-:Y:S01]  /*8740*/  R2UR UR12, R4 ;  /* 0x00000000040c72ca */ /* 0x000fe200000e0000 */
[----:B------:R-:W-:Y:S01]  /*8750*/  UMOV UR20, 0x30000 ;  /* 0x0003000000147882 */ /* 0x000fe20000000000 */
[----:B------:R-:W-:Y:S01]  /*8760*/  R2UR UR19, R18 ;  /* 0x00000000121372ca */ /* 0x000fe200000e0000 */
[----:B------:R-:W-:Y:S01]  /*8770*/  UMOV UR6, 0x0 ;  /* 0x0000000000067882 */ /* 0x000fe20000000000 */
[----:B------:R-:W-:Y:S01]  /*8780*/  ISETP.GT.AND P4, PT, R22, 0x1, PT ;  /* 0x000000011600780c */ /* 0x000fe20003f84270 */
[----:B------:R-:W-:Y:S01]  /*8790*/  UMOV UR7, 0x10000000 ;  /* 0x1000000000077882 */ /* 0x000fe20000000000 */
[----:B------:R-:W-:Y:S01]  /*87a0*/  ISETP.NE.AND P1, PT, R6, 0x9, PT ;  /* 0x000000090600780c */ /* 0x000fe20003f25270 */
[----:B------:R-:W-:-:S02]  /*87b0*/  VIADD R20, R20, 0x80 ;  /* 0x0000008014147836 */ /* 0x000fc40000000000 */
[----:B------:R-:W-:Y:S01]  /*87c0*/  UIADD3 UR14, UR5, 0x180, URZ ;  /* 0x00000180050e7890 */ /* 0x000fe2000fffe03f */
[----:B------:R-:W-:Y:S01]  /*87d0*/  SEL R10, RZ, 0x1, P1 ;  /* 0x00000001ff0a7807 */ /* 0x000fe20000800000 */
[----:B------:R-:W-:Y:S01]  /*87e0*/  UIADD3.X UR5, URZ, UR23, URZ, UP0, !UPT ;  /* 0x000000173f057290 */ /* 0x000fe200087fe43f */
[----:B------:R-:W-:Y:S01]  /*87f0*/  SEL R6, R6, RZ, P1 ;  /* 0x000000ff06067207 */ /* 0x000fe20000800000 */
[----:B------:R-:W-:Y:S01]  /*8800*/  UIADD3 UR15, UR8, 0x12180, URZ ;  /* 0x00012180080f7890 */ /* 0x000fe2000fffe03f */
[----:B------:R-:W-:Y:S02]  /*8810*/  LOP3.LUT R5, R5, R10, RZ, 0x3c, !PT ;  /* 0x0000000a05057212 */ /* 0x000fe400078e3cff */
[----:B------:R-:W-:-:S04]  /*8820*/  UMOV UR8, UR14 ;  /* 0x0000000e00087c82 */ /* 0x000fc80008000000 */
[----:B------:R0:W-:Y:S02]  /*8830*/  UTMALDG.3D.MULTICAST [UR8], [UR4], UR20, desc[UR6] ;  /* 0x00000608040073b4 */ /* 0x0001e40008011814 */
[----:B0-----:R-:W-:Y:S01]  /*8840*/  UMOV UR8, UR15 ;  /* 0x0000000f00087c82 */ /* 0x001fe20008000000 */
[----:B------:R-:W-:Y:S02]  /*8850*/  UMOV UR11, UR19 ;  /* 0x00000013000b7c82 */ /* 0x000fe40008000000 */
[----:B------:R0:W-:Y:S02]  /*8860*/  UTMALDG.3D [UR8], [UR24], desc[UR6] ;  /* 0x00000608180075b4 */ /* 0x0001e40008011000 */
[----:B0-----:R-:W-:Y:S05]  /*8870*/  @P4 BRA `(.L_x_182) ;  /* 0xfffffffc003c4947 */ /* 0x001fea000383ffff */
.L_x_178:
[----:B------:R-:W-:Y:S05]  /*8880*/  BSYNC B1 ;  /* 0x0000000000017941 */ /* 0x000fea0003800000 */
.L_x_177:
[----:B------:R-:W-:Y:S01]  /*8890*/  LOP3.LUT P5, RZ, R15, 0xff, RZ, 0xc0, !PT ;  /* 0x000000ff0fff7812 */ /* 0x000fe200078ac0ff */
[----:B------:R-:W-:Y:S01]  /*88a0*/  VIADD R6, R13, UR13 ;  /* 0x0000000d0d067c36 */ /* 0x000fe20008000000 */
[----:B------:R-:W-:Y:S01]  /*88b0*/  ULDC.64 UR4, c[0x0][0x650] ;  /* 0x0001940000047ab9 */ /* 0x000fe20000000a00 */
[----:B------:R-:W-:Y:S01]  /*88c0*/  IMAD.U32 R11, RZ, RZ, UR13 ;  /* 0x0000000dff0b7e24 */ /* 0x000fe2000f8e00ff */
[----:B------:R-:W-:Y:S01]  /*88d0*/  UISETP.GE.U32.AND UP0, UPT, UR13, 0x9, UPT ;  /* 0x000000090d00788c */ /* 0x000fe2000bf06070 */
[----:B------:R-:W-:Y:S01]  /*88e0*/  BSSY B1, `(.L_x_183) ;  /* 0x000006b000017945 */ /* 0x000fe20003800000 */
[----:B------:R-:W-:Y:S02]  /*88f0*/  ISETP.GT.U32.AND P1, PT, R6, 0x8, PT ;  /* 0x000000080600780c */ /* 0x000fe40003f24070 */
[----:B------:R-:W-:Y:S02]  /*8900*/  PRMT R15, RZ, 0x7610, R15 ;  /* 0x00007610ff0f7816 */ /* 0x000fe4000000000f */
[----:B------:R-:W-:-:S02]  /*8910*/  ISETP.LT.U32.AND P1, PT, R11, 0x9, P1 ;  /* 0x000000090b00780c */ /* 0x000fc40000f21070 */
[----:B------:R-:W-:Y:S01]  /*8920*/  PLOP3.LUT P4, PT, PT, PT, UP0, 0x80, 0x0 ;  /* 0x000000000000781c */ /* 0x000fe20003f8f008 */
[----:B------:R-:W0:Y:S01]  /*8930*/  @P5 S2R R17, SR_CgaCtaId ;  /* 0x0000000000115919 */ /* 0x000e220000008800 */
[----:B------:R-:W-:-:S04]  /*8940*/  @P5 MOV R4, 0x400 ;  /* 0x0000040000045802 */ /* 0x000fc80000000f00 */
[----:B0-----:R-:W-:Y:S01]  /*8950*/  @P5 LEA R10, R17, R4, 0x18 ;  /* 0x00000004110a5211 */ /* 0x001fe200078ec0ff */
[----:B------:R-:W-:-:S03]  /*8960*/  IMAD.WIDE.U32 R4, R6, 0x38e38e39, RZ ;  /* 0x38e38e3906047825 */ /* 0x000fc600078e00ff */
[----:B------:R0:W-:Y:S01]  /*8970*/  @P5 SYNCS.ARRIVE.TRANS64.A1T0 RZ, [R10+URZ+0xc8], RZ ;  /* 0x0000c8ff0aff59a7 */ /* 0x0001e2000810003f */
[----:B------:R-:W-:Y:S01]  /*8980*/  IADD3 R2, P5, R2, R8, RZ ;  /* 0x0000000802027210 */ /* 0x000fe20007fbe0ff */
[----:B------:R-:W-:Y:S01]  /*8990*/  IMAD.MOV.U32 R4, RZ, RZ, -0x1 ;  /* 0xffffffffff047424 */ /* 0x000fe200078e00ff */
[----:B------:R-:W-:Y:S02]  /*89a0*/  SHF.R.U32.HI R11, RZ, 0x1, R5 ;  /* 0x00000001ff0b7819 */ /* 0x000fe40000011605 */
[----:B------:R-:W-:Y:S01]  /*89b0*/  SEL R5, RZ, 0x1, !P1 ;  /* 0x00000001ff057807 */ /* 0x000fe20004800000 */
[----:B------:R-:W-:Y:S01]  /*89c0*/  IMAD.X R3, R3, 0x1, R0, P5 ;  /* 0x0000000103037824 */ /* 0x000fe200028e0600 */
[----:B------:R-:W-:Y:S01]  /*89d0*/  ISETP.GE.U32.AND P1, PT, R2, UR4, PT ;  /* 0x0000000402007c0c */ /* 0x000fe2000bf26070 */
[----:B------:R-:W-:Y:S01]  /*89e0*/  IMAD R13, R11, -0x9, R6 ;  /* 0xfffffff70b0d7824 */ /* 0x000fe200078e0206 */
[----:B------:R-:W-:Y:S01]  /*89f0*/  LOP3.LUT R12, R12, R5, RZ, 0x3c, !PT ;  /* 0x000000050c0c7212 */ /* 0x000fe200078e3cff */
[----:B------:R-:W-:Y:S01]  /*8a00*/  IMAD.MOV.U32 R6, RZ, RZ, -0x1 ;  /* 0xffffffffff067424 */ /* 0x000fe200078e00ff */
[----:B------:R-:W-:Y:S01]  /*8a10*/  ISETP.GE.U32.AND.EX P1, PT, R3, UR5, PT, P1 ;  /* 0x0000000503007c0c */ /* 0x000fe2000bf26110 */
[----:B------:R-:W-:Y:S01]  /*8a20*/  IMAD.MOV.U32 R5, RZ, RZ, -0x1 ;  /* 0xffffffffff057424 */ /* 0x000fe200078e00ff */
[----:B------:R-:W-:-:S02]  /*8a30*/  @P4 LOP3.LUT R12, R12, 0x1, R11, 0x78, !PT ;  /* 0x000000010c0c4812 */ /* 0x000fc400078e780b */
[----:B0-----:R-:W-:-:S09]  /*8a40*/  PRMT R10, RZ, 0x7610, R10 ;  /* 0x00007610ff0a7816 */ /* 0x001fd2000000000a */
[----:B------:R-:W-:Y:S05]  /*8a50*/  @P1 BRA `(.L_x_184) ;  /* 0x00000004004c1947 */ /* 0x000fea0003800000 */
[----:B------:R-:W0:Y:S01]  /*8a60*/  S2R R18, SR_CTAID.X ;  /* 0x0000000000127919 */ /* 0x000e220000002500 */
[----:B------:R-:W-:Y:S01]  /*8a70*/  ULDC.64 UR4, c[0x0][0x628] ;  /* 0x00018a0000047ab9 */ /* 0x000fe20000000a00 */
[----:B------:R-:W1:Y:S01]  /*8a80*/  LDC R19, c[0x0][0x144] ;  /* 0x00005100ff137b82 */ /* 0x000e620000000800 */
[----:B------:R-:W-:Y:S01]  /*8a90*/  ISETP.NE.U32.AND P1, PT, RZ, UR4, PT ;  /* 0x00000004ff007c0c */ /* 0x000fe2000bf25070 */
[----:B------:R-:W2:Y:S01]  /*8aa0*/  S2R R6, SR_CTAID.Y ;  /* 0x0000000000067919 */ /* 0x000ea20000002600 */
[----:B------:R-:W-:Y:S01]  /*8ab0*/  ULDC UR7, c[0x0][0x630] ;  /* 0x00018c0000077ab9 */ /* 0x000fe20000000800 */
[----:B------:R-:W-:Y:S01]  /*8ac0*/  ULDC UR8, c[0x0][0x150] ;  /* 0x0000540000087ab9 */ /* 0x000fe20000000800 */
[----:B------:R-:W-:Y:S01]  /*8ad0*/  ISETP.NE.AND.EX P1, PT, RZ, UR5, PT, P1 ;  /* 0x00000005ff007c0c */ /* 0x000fe2000bf25310 */
[----:B------:R-:W-:Y:S02]  /*8ae0*/  IMAD.MOV.U32 R4, RZ, RZ, R2 ;  /* 0x000000ffff047224 */ /* 0x000fe400078e0002 */
[----:B------:R-:W-:Y:S01]  /*8af0*/  IMAD.MOV.U32 R5, RZ, RZ, R3 ;  /* 0x000000ffff057224 */ /* 0x000fe200078e0003 */
[----:B0-----:R-:W-:-:S09]  /*8b00*/  I2FP.F32.U32 R20, R18 ;  /* 0x0000001200147245 */ /* 0x001fd20000201000 */
[----:B------:R-:W-:Y:S05]  /*8b10*/  @!P1 BRA `(.L_x_185) ;  /* 0x0000000000289947 */ /* 0x000fea0003800000 */
[----:B------:R-:W-:Y:S02]  /*8b20*/  ULDC UR6, c[0x0][0x634] ;  /* 0x00018d0000067ab9 */ /* 0x000fe40000000800 */
[----:B------:R-:W-:-:S05]  /*8b30*/  IADD3 R5, P1, R2, UR6, RZ ;  /* 0x0000000602057c10 */ /* 0x000fca000ff3e0ff */
[----:B------:R-:W-:-:S04]  /*8b40*/  IMAD.X R21, RZ, RZ, R3, P1 ;  /* 0x000000ffff157224 */ /* 0x000fc800008e0603 */
[----:B------:R-:W-:-:S04]  /*8b50*/  IMAD.WIDE.U32 R10, R21, UR4, RZ ;  /* 0x00000004150a7c25 */ /* 0x000fc8000f8e00ff */
[----:B------:R-:W-:-:S04]  /*8b60*/  IMAD.WIDE.U32 R10, P1, R5, UR5, R10 ;  /* 0x00000005050a7c25 */ /* 0x000fc8000f82000a */
[----:B------:R-:W-:-:S04]  /*8b70*/  IMAD.WIDE.U32 R4, R5, UR4, RZ ;  /* 0x0000000405047c25 */ /* 0x000fc8000f8e00ff */
[----:B------:R-:W-:Y:S01]  /*8b80*/  IMAD.MOV.U32 R4, RZ, RZ, R11 ;  /* 0x000000ffff047224 */ /* 0x000fe200078e000b */
[----:B------:R-:W-:Y:S01]  /*8b90*/  IADD3 RZ, P4, R5, R10, RZ ;  /* 0x0000000a05ff7210 */ /* 0x000fe20007f9e0ff */
[----:B------:R-:W-:-:S04]  /*8ba0*/  IMAD.X R5, RZ, RZ, RZ, P1 ;  /* 0x000000ffff057224 */ /* 0x000fc800008e06ff */
[----:B------:R-:W-:-:S08]  /*8bb0*/  IMAD.WIDE.U32.X R4, R21, UR5, R4, P4 ;  /* 0x0000000515047c25 */ /* 0x000fd0000a0e0404 */
.L_x_185:
[----:B------:R-:W-:Y:S01]  /*8bc0*/  FMUL R20, R20, UR8 ;  /* 0x0000000814147c20 */ /* 0x000fe20008400000 */
[--C-:B------:R-:W-:Y:S01]  /*8bd0*/  SHF.R.U64 R16, R4, UR7, R5.reuse ;  /* 0x0000000704107c19 */ /* 0x100fe20008001205 */
[----:B------:R-:W-:Y:S01]  /*8be0*/  ULDC.64 UR4, c[0x0][0x620] ;  /* 0x0001880000047ab9 */ /* 0x000fe20000000a00 */
[----:B------:R-:W-:Y:S01]  /*8bf0*/  SHF.R.U32.HI R4, RZ, UR7, R5 ;  /* 0x00000007ff047c19 */ /* 0x000fe20008011605 */
[----:B------:R-:W-:Y:S01]  /*8c00*/  ULDC.64 UR6, c[0x0][0x640] ;  /* 0x0001900000067ab9 */ /* 0x000fe20000000a00 */
[----:B------:R-:W-:Y:S01]  /*8c10*/  IADD3 R5, P1, RZ, -R16, RZ ;  /* 0x80000010ff057210 */ /* 0x000fe20007f3e0ff */
[----:B------:R-:W0:Y:S01]  /*8c20*/  F2I.U32.TRUNC.NTZ R20, R20 ;  /* 0x0000001400147305 */ /* 0x000e22000020f000 */
[----:B------:R-:W3:Y:S03]  /*8c30*/  LDC R21, c[0x0][0x148] ;  /* 0x00005200ff157b82 */ /* 0x000ee60000000800 */
[----:B------:R-:W-:Y:S01]  /*8c40*/  IMAD.X R4, RZ, RZ, ~R4, P1 ;  /* 0x000000ffff047224 */ /* 0x000fe200008e0e04 */
[----:B------:R-:W-:-:S03]  /*8c50*/  ISETP.NE.U32.AND P1, PT, RZ, UR6, PT ;  /* 0x00000006ff007c0c */ /* 0x000fc6000bf25070 */
[----:B------:R-:W-:Y:S01]  /*8c60*/  IMAD R4, R4, UR4, RZ ;  /* 0x0000000404047c24 */ /* 0x000fe2000f8e02ff */
[----:B------:R-:W-:-:S03]  /*8c70*/  ISETP.NE.AND.EX P1, PT, RZ, UR7, PT, P1 ;  /* 0x00000007ff007c0c */ /* 0x000fc6000bf25310 */
[C---:B------:R-:W-:Y:S01]  /*8c80*/  IMAD R11, R5.reuse, UR5, R4 ;  /* 0x00000005050b7c24 */ /* 0x040fe2000f8e0204 */
[----:B------:R-:W-:Y:S01]  /*8c90*/  ULDC UR5, c[0x0][0x154] ;  /* 0x0000550000057ab9 */ /* 0x000fe20000000800 */
[----:B------:R-:W-:Y:S01]  /*8ca0*/  IMAD.WIDE.U32 R4, R5, UR4, R2 ;  /* 0x0000000405047c25 */ /* 0x000fe2000f8e0002 */
[----:B------:R-:W-:-:S03]  /*8cb0*/  ULDC UR4, c[0x0][0x618] ;  /* 0x0001860000047ab9 */ /* 0x000fc60000000800 */
[----:B0-----:R-:W-:Y:S02]  /*8cc0*/  IMAD.MOV R10, RZ, RZ, -R20 ;  /* 0x000000ffff0a7224 */ /* 0x001fe400078e0a14 */
[----:B------:R-:W-:Y:S02]  /*8cd0*/  IMAD.IADD R5, R5, 0x1, R11 ;  /* 0x0000000105057824 */ /* 0x000fe400078e020b */
[----:B-1----:R-:W-:Y:S01]  /*8ce0*/  IMAD R18, R19, R10, R18 ;  /* 0x0000000a13127224 */ /* 0x002fe200078e0212 */
[----:B--2---:R-:W-:Y:S02]  /*8cf0*/  I2FP.F32.U32 R10, R6 ;  /* 0x00000006000a7245 */ /* 0x004fe40000201000 */
[--C-:B------:R-:W-:Y:S02]  /*8d00*/  SHF.R.U64 R19, R4, UR4, R5.reuse ;  /* 0x0000000404137c19 */ /* 0x100fe40008001205 */
[----:B------:R-:W-:Y:S01]  /*8d10*/  SHF.R.U32.HI R4, RZ, UR4, R5 ;  /* 0x00000004ff047c19 */ /* 0x000fe20008011605 */
[----:B------:R-:W-:Y:S01]  /*8d20*/  FMUL R10, R10, UR5 ;  /* 0x000000050a0a7c20 */ /* 0x000fe20008400000 */
[----:B------:R-:W-:-:S02]  /*8d30*/  ULDC UR4, c[0x0][0x608] ;  /* 0x0001820000047ab9 */ /* 0x000fc40000000800 */
[--C-:B------:R-:W-:Y:S01]  /*8d40*/  SHF.R.U64 R22, R19, UR4, R4.reuse ;  /* 0x0000000413167c19 */ /* 0x100fe20008001204 */
[----:B------:R0:W1:Y:S01]  /*8d50*/  F2I.U32.TRUNC.NTZ R24, R10 ;  /* 0x0000000a00187305 */ /* 0x000062000020f000 */
[----:B------:R-:W-:Y:S01]  /*8d60*/  SHF.R.U32.HI R5, RZ, UR4, R4 ;  /* 0x00000004ff057c19 */ /* 0x000fe20008011604 */
[----:B------:R-:W-:-:S03]  /*8d70*/  ULDC UR4, c[0x0][0x658] ;  /* 0x0001960000047ab9 */ /* 0x000fc60000000800 */
[--C-:B------:R-:W-:Y:S02]  /*8d80*/  SHF.R.U64 R20, R22, UR4, R5.reuse ;  /* 0x0000000416147c19 */ /* 0x100fe40008001205 */
[----:B------:R-:W-:-:S03]  /*8d90*/  SHF.R.U32.HI R23, RZ, UR4, R5 ;  /* 0x00000004ff177c19 */ /* 0x000fc60008011605 */
[----:B------:R-:W-:Y:S02]  /*8da0*/  IMAD.MOV.U32 R4, RZ, RZ, R20 ;  /* 0x000000ffff047224 */ /* 0x000fe400078e0014 */
[----:B------:R-:W-:Y:S01]  /*8db0*/  IMAD.MOV.U32 R5, RZ, RZ, R23 ;  /* 0x000000ffff057224 */ /* 0x000fe200078e0017 */
[----:B0-----:R-:W-:Y:S06]  /*8dc0*/  @!P1 BRA `(.L_x_186) ;  /* 0x0000000000289947 */ /* 0x001fec0003800000 */
        /* <DEDUP_REMOVED lines=10> */
.L_x_186:
[----:B------:R-:W-:Y:S01]  /*8e70*/  ULDC UR4, c[0x0][0x648] ;  /* 0x0001920000047ab9 */ /* 0x000fe20000000800 */
[----:B------:R-:W-:Y:S01]  /*8e80*/  LOP3.LUT R22, R22, UR17, RZ, 0xc0, !PT ;  /* 0x0000001116167c12 */ /* 0x000fe2000f8ec0ff */
[----:B-1----:R-:W-:Y:S01]  /*8e90*/  IMAD.MOV R24, RZ, RZ, -R24 ;  /* 0x000000ffff187224 */ /* 0x002fe200078e0a18 */
[----:B------:R-:W-:Y:S01]  /*8ea0*/  SHF.R.U64 R5, R4, UR4, R5 ;  /* 0x0000000404057c19 */ /* 0x000fe20008001205 */
[----:B------:R-:W-:Y:S01]  /*8eb0*/  ULDC UR4, c[0x0][0x638] ;  /* 0x00018e0000047ab9 */ /* 0x000fe20000000800 */
[----:B------:R-:W-:Y:S01]  /*8ec0*/  LOP3.LUT R19, R19, UR16, RZ, 0xc0, !PT ;  /* 0x0000001013137c12 */ /* 0x000fe2000f8ec0ff */
[----:B---3--:R-:W-:Y:S01]  /*8ed0*/  @P3 IMAD R18, R21, R24, R6 ;  /* 0x0000001815123224 */ /* 0x008fe200078e0206 */
[----:B------:R-:W-:Y:S01]  /*8ee0*/  ULDC UR5, c[0x0][0x610] ;  /* 0x0001840000057ab9 */ /* 0x000fe20000000800 */
[----:B------:R-:W-:Y:S02]  /*8ef0*/  IMAD.MOV R11, RZ, RZ, -R5 ;  /* 0x000000ffff0b7224 */ /* 0x000fe400078e0a05 */
[----:B------:R-:W-:-:S02]  /*8f00*/  IMAD R5, R5, UR18, R22 ;  /* 0x0000001205057c24 */ /* 0x000fc4000f8e0216 */
[----:B------:R-:W-:Y:S01]  /*8f10*/  IMAD R20, R11, UR4, R20 ;  /* 0x000000040b147c24 */ /* 0x000fe2000f8e0214 */
[----:B------:R-:W-:Y:S01]  /*8f20*/  ULDC UR4, c[0x0][0x600] ;  /* 0x0001800000047ab9 */ /* 0x000fe20000000800 */
[----:B------:R-:W-:Y:S02]  /*8f30*/  IMAD R18, R5, UR5, R18 ;  /* 0x0000000505127c24 */ /* 0x000fe4000f8e0212 */
[----:B------:R-:W-:Y:S02]  /*8f40*/  IMAD R11, R20, UR4, R19 ;  /* 0x00000004140b7c24 */ /* 0x000fe4000f8e0213 */
[----:B------:R-:W-:Y:S02]  /*8f50*/  IMAD.MOV.U32 R10, RZ, RZ, 0x1 ;  /* 0x00000001ff0a7424 */ /* 0x000fe400078e00ff */
[----:B------:R-:W-:Y:S01]  /*8f60*/  IMAD.MOV.U32 R4, RZ, RZ, R16 ;  /* 0x000000ffff047224 */ /* 0x000fe200078e0010 */
[----:B------:R-:W-:Y:S02]  /*8f70*/  SEL R5, R11, R18, !P3 ;  /* 0x000000120b057207 */ /* 0x000fe40005800000 */
[----:B------:R-:W-:-:S07]  /*8f80*/  SEL R6, R18, R11, !P3 ;  /* 0x0000000b12067207 */ /* 0x000fce0005800000 */
.L_x_184:
[----:B------:R-:W-:Y:S05]  /*8f90*/  BSYNC B1 ;  /* 0x0000000000017941 */ /* 0x000fea0003800000 */
.L_x_183:
[----:B------:R-:W-:-:S13]  /*8fa0*/  LOP3.LUT P1, RZ, R10, 0xff, RZ, 0xc0, !PT ;  /* 0x000000ff0aff7812 */ /* 0x000fda000782c0ff */
[----:B------:R-:W-:Y:S05]  /*8fb0*/  @P1 BRA `(.L_x_187) ;  /* 0xfffffff400341947 */ /* 0x000fea000383ffff */
[----:B------:R-:W-:Y:S05]  /*8fc0*/  BSYNC B0 ;  /* 0x0000000000007941 */ /* 0x000fea0003800000 */
.L_x_175:
[----:B------:R-:W-:-:S03]  /*8fd0*/  UMOV UR4, 0xffffffff ;  /* 0xffffffff00047882 */ /* 0x000fc60000000000 */
[----:B------:R-:W-:Y:S05]  /*8fe0*/  BRA.DIV UR4, `(.L_x_188) ;  /* 0x0000000a04007947 */ /* 0x000fea000b800000 */
[----:B------:R-:W-:-:S13]  /*8ff0*/  ELECT P0, URZ, PT ;  /* 0x00000000003f782f */ /* 0x000fda0003800000 */
.L_x_209:
[----:B------:R-:W-:Y:S04]  /*9000*/  BSSY B0, `(.L_x_189) ;  /* 0x0000058000007945 */ /* 0x000fe80003800000 */
[----:B------:R-:W-:Y:S05]  /*9010*/  @!P0 BRA `(.L_x_190) ;  /* 0x0000000400588947 */ /* 0x000fea0003800000 */
[----:B------:R-:W-:-:S04]  /*9020*/  LOP3.LUT R7, R7, 0x2, RZ, 0xfc, !PT ;  /* 0x0000000207077812 */ /* 0x000fc800078efcff */
[----:B------:R-:W-:-:S13]  /*9030*/  ISETP.NE.AND P0, PT, R7, 0x3, PT ;  /* 0x000000030700780c */ /* 0x000fda0003f05270 */
[----:B------:R-:W-:Y:S05]  /*9040*/  @!P0 BRA `(.L_x_191) ;  /* 0x0000000000048947 */ /* 0x000fea0003800000 */
[----:B------:R-:W-:Y:S01]  /*9050*/  BPT.TRAP 0x1 ;  /* 0x000000040000795c */ /* 0x000fe20000300000 */
.L_x_191:
[----:B------:R-:W0:Y:S01]  /*9060*/  S2R R3, SR_CgaCtaId ;  /* 0x0000000000037919 */ /* 0x000e220000008800 */
[----:B------:R-:W-:Y:S02]  /*9070*/  MOV R0, 0x400 ;  /* 0x0000040000007802 */ /* 0x000fe40000000f00 */
[----:B------:R-:W-:Y:S02]  /*9080*/  SHF.L.U32 R2, R12, 0x1f, RZ ;  /* 0x0000001f0c027819 */ /* 0x000fe400000006ff */
[----:B0-----:R-:W-:-:S05]  /*9090*/  LEA R0, R3, R0, 0x18 ;  /* 0x0000000003007211 */ /* 0x001fca00078ec0ff */
[----:B------:R-:W-:-:S04]  /*90a0*/  VIADD R0, R0, 0x48 ;  /* 0x0000004800007836 */ /* 0x000fc80000000000 */
[C---:B------:R-:W-:Y:S02]  /*90b0*/  IMAD R5, R13.reuse, 0x8, R0 ;  /* 0x000000080d057824 */ /* 0x040fe400078e0200 */
[----:B------:R-:W-:Y:S02]  /*90c0*/  VIADD R13, R13, 0x1 ;  /* 0x000000010d0d7836 */ /* 0x000fe40000000000 */
[----:B------:R-:W0:Y:S03]  /*90d0*/  SYNCS.PHASECHK.TRANS64.TRYWAIT P0, [R5+URZ], R2 ;  /* 0x00000002050075a7 */ /* 0x000e26000800017f */
[----:B------:R-:W-:-:S04]  /*90e0*/  ISETP.NE.AND P1, PT, R13, 0x9, PT ;  /* 0x000000090d00780c */ /* 0x000fc80003f25270 */
[----:B------:R-:W-:Y:S02]  /*90f0*/  SEL R3, RZ, 0x1, P1 ;  /* 0x00000001ff037807 */ /* 0x000fe40000800000 */
[----:B------:R-:W-:Y:S02]  /*9100*/  SEL R13, R13, RZ, P1 ;  /* 0x000000ff0d0d7207 */ /* 0x000fe40000800000 */
[----:B------:R-:W-:-:S03]  /*9110*/  LOP3.LUT R12, R12, R3, RZ, 0x3c, !PT ;  /* 0x000000030c0c7212 */ /* 0x000fc600078e3cff */
[----:B------:R-:W-:Y:S01]  /*9120*/  IMAD R7, R13, 0x8, R0 ;  /* 0x000000080d077824 */ /* 0x000fe200078e0200 */
[----:B------:R-:W-:Y:S01]  /*9130*/  SHF.L.U32 R4, R12, 0x1f, RZ ;  /* 0x0000001f0c047819 */ /* 0x000fe200000006ff */
[----:B0-----:R-:W-:Y:S06]  /*9140*/  @!P0 BRA `(.L_x_192) ;  /* 0x0000000400cc8947 */ /* 0x001fec0003800000 */
.L_x_210:
[----:B------:R-:W1:Y:S01]  /*9150*/  SYNCS.PHASECHK.TRANS64.TRYWAIT P0, [R7+URZ], R4 ;  /* 0x00000004070075a7 */ /* 0x000e62000800017f */
[----:B0-----:R-:W-:-:S05]  /*9160*/  VIADD R2, R13, 0x1 ;  /* 0x000000010d027836 */ /* 0x001fca0000000000 */
[----:B------:R-:W-:-:S04]  /*9170*/  ISETP.NE.AND P1, PT, R2, 0x9, PT ;  /* 0x000000090200780c */ /* 0x000fc80003f25270 */
[----:B------:R-:W-:Y:S02]  /*9180*/  SEL R3, RZ, 0x1, P1 ;  /* 0x00000001ff037807 */ /* 0x000fe40000800000 */
[----:B------:R-:W-:Y:S02]  /*9190*/  SEL R9, R2, RZ, P1 ;  /* 0x000000ff02097207 */ /* 0x000fe40000800000 */
[----:B------:R-:W-:-:S03]  /*91a0*/  LOP3.LUT R12, R12, R3, RZ, 0x3c, !PT ;  /* 0x000000030c0c7212 */ /* 0x000fc600078e3cff */
[----:B------:R-:W-:Y:S01]  /*91b0*/  IMAD R6, R9, 0x8, R0 ;  /* 0x0000000809067824 */ /* 0x000fe200078e0200 */
[----:B------:R-:W-:Y:S01]  /*91c0*/  SHF.L.U32 R5, R12, 0x1f, RZ ;  /* 0x0000001f0c057819 */ /* 0x000fe200000006ff */
[----:B-1----:R-:W-:Y:S06]  /*91d0*/  @!P0 BRA `(.L_x_193) ;  /* 0x0000000400bc8947 */ /* 0x002fec0003800000 */
.L_x_211:
[----:B------:R-:W1:Y:S01]  /*91e0*/  SYNCS.PHASECHK.TRANS64.TRYWAIT P0, [R6+URZ], R5 ;  /* 0x00000005060075a7 */ /* 0x000e62000800017f */
[----:B------:R-:W-:-:S05]  /*91f0*/  VIADD R2, R9, 0x1 ;  /* 0x0000000109027836 */ /* 0x000fca0000000000 */
[----:B------:R-:W-:-:S04]  /*9200*/  ISETP.NE.AND P1, PT, R2, 0x9, PT ;  /* 0x000000090200780c */ /* 0x000fc80003f25270 */
[----:B------:R-:W-:Y:S02]  /*9210*/  SEL R3, RZ, 0x1, P1 ;  /* 0x00000001ff037807 */ /* 0x000fe40000800000 */
[----:B0-----:R-:W-:Y:S02]  /*9220*/  SEL R7, R2, RZ, P1 ;  /* 0x000000ff02077207 */ /* 0x001fe40000800000 */
[----:B------:R-:W-:-:S03]  /*9230*/  LOP3.LUT R12, R12, R3, RZ, 0x3c, !PT ;  /* 0x000000030c0c7212 */ /* 0x000fc600078e3cff */
[----:B------:R-:W-:Y:S01]  /*9240*/  IMAD R9, R7, 0x8, R0 ;  /* 0x0000000807097824 */ /* 0x000fe200078e0200 */
[----:B------:R-:W-:Y:S01]  /*9250*/  SHF.L.U32 R4, R12, 0x1f, RZ ;  /* 0x0000001f0c047819 */ /* 0x000fe200000006ff */
[----:B-1----:R-:W-:Y:S06]  /*9260*/  @!P0 BRA `(.L_x_194) ;  /* 0x0000000400ac8947 */ /* 0x002fec0003800000 */
.L_x_212:
[----:B------:R-:W1:Y:S01]  /*9270*/  SYNCS.PHASECHK.TRANS64.TRYWAIT P0, [R9+URZ], R4 ;  /* 0x00000004090075a7 */ /* 0x000e62000800017f */
[----:B------:R-:W-:-:S05]  /*9280*/  VIADD R2, R7, 0x1 ;  /* 0x0000000107027836 */ /* 0x000fca0000000000 */
[----:B------:R-:W-:-:S04]  /*9290*/  ISETP.NE.AND P1, PT, R2, 0x9, PT ;  /* 0x000000090200780c */ /* 0x000fc80003f25270 */
[----:B------:R-:W-:Y:S02]  /*92a0*/  SEL R3, RZ, 0x1, P1 ;  /* 0x00000001ff037807 */ /* 0x000fe40000800000 */
[----:B------:R-:W-:Y:S02]  /*92b0*/  SEL R7, R2, RZ, P1 ;  /* 0x000000ff02077207 */ /* 0x000fe40000800000 */
[----:B------:R-:W-:-:S03]  /*92c0*/  LOP3.LUT R12, R12, R3, RZ, 0x3c, !PT ;  /* 0x000000030c0c7212 */ /* 0x000fc600078e3cff */
[----:B0-----:R-:W-:Y:S01]  /*92d0*/  IMAD R6, R7, 0x8, R0 ;  /* 0x0000000807067824 */ /* 0x001fe200078e0200 */
[----:B------:R-:W-:Y:S01]  /*92e0*/  SHF.L.U32 R5, R12, 0x1f, RZ ;  /* 0x0000001f0c057819 */ /* 0x000fe200000006ff */
[----:B-1----:R-:W-:Y:S06]  /*92f0*/  @!P0 BRA `(.L_x_195) ;  /* 0x00000004009c8947 */ /* 0x002fec0003800000 */
.L_x_213:
        /* <DEDUP_REMOVED lines=9> */
.L_x_214:
[----:B------:R-:W1:Y:S01]  /*9390*/  SYNCS.PHASECHK.TRANS64.TRYWAIT P0, [R9+URZ], R4 ;  /* 0x00000004090075a7 */ /* 0x000e62000800017f */
[----:B------:R-:W-:-:S05]  /*93a0*/  VIADD R2, R7, 0x1 ;  /* 0x0000000107027836 */ /* 0x000fca0000000000 */
[----:B------:R-:W-:-:S04]  /*93b0*/  ISETP.NE.AND P1, PT, R2, 0x9, PT ;  /* 0x000000090200780c */ /* 0x000fc80003f25270 */
[----:B------:R-:W-:Y:S02]  /*93c0*/  SEL R3, RZ, 0x1, P1 ;  /* 0x00000001ff037807 */ /* 0x000fe40000800000 */
[----:B------:R-:W-:Y:S02]  /*93d0*/  SEL R7, R2, RZ, P1 ;  /* 0x000000ff02077207 */ /* 0x000fe40000800000 */
[----:B------:R-:W-:-:S03]  /*93e0*/  LOP3.LUT R12, R12, R3, RZ, 0x3c, !PT ;  /* 0x000000030c0c7212 */ /* 0x000fc600078e3cff */
[----:B------:R-:W-:Y:S01]  /*93f0*/  IMAD R8, R7, 0x8, R0 ;  /* 0x0000000807087824 */ /* 0x000fe200078e0200 */
[----:B0-----:R-:W-:Y:S01]  /*9400*/  SHF.L.U32 R5, R12, 0x1f, RZ ;  /* 0x0000001f0c057819 */ /* 0x001fe200000006ff */
[----:B-1----:R-:W-:Y:S06]  /*9410*/  @!P0 BRA `(.L_x_197) ;  /* 0x00000004007c8947 */ /* 0x002fec0003800000 */
.L_x_215:
[----:B------:R-:W1:Y:S01]  /*9420*/  SYNCS.PHASECHK.TRANS64.TRYWAIT P0, [R8+URZ], R5 ;  /* 0x00000005080075a7 */ /* 0x000e62000800017f */
[----:B------:R-:W-:-:S05]  /*9430*/  VIADD R2, R7, 0x1 ;  /* 0x0000000107027836 */ /* 0x000fca0000000000 */
[----:B------:R-:W-:-:S04]  /*9440*/  ISETP.NE.AND P1, PT, R2, 0x9, PT ;  /* 0x000000090200780c */ /* 0x000fc80003f25270 */
[----:B------:R-:W-:Y:S02]  /*9450*/  SEL R3, RZ, 0x1, P1 ;  /* 0x00000001ff037807 */ /* 0x000fe40000800000 */
[----:B------:R-:W-:Y:S02]  /*9460*/  SEL R7, R2, RZ, P1 ;  /* 0x000000ff02077207 */ /* 0x000fe40000800000 */
[----:B0-----:R-:W-:-:S03]  /*9470*/  LOP3.LUT R9, R12, R3, RZ, 0x3c, !PT ;  /* 0x000000030c097212 */ /* 0x001fc600078e3cff */
[----:B------:R-:W-:Y:S01]  /*9480*/  IMAD R11, R7, 0x8, R0 ;  /* 0x00000008070b7824 */ /* 0x000fe200078e0200 */
[----:B------:R-:W-:Y:S01]  /*9490*/  SHF.L.U32 R6, R9, 0x1f, RZ ;  /* 0x0000001f09067819 */ /* 0x000fe200000006ff */
[----:B-1----:R-:W-:Y:S06]  /*94a0*/  @!P0 BRA `(.L_x_198) ;  /* 0x00000004006c8947 */ /* 0x002fec0003800000 */
.L_x_216:
[----:B------:R-:W1:Y:S01]  /*94b0*/  SYNCS.PHASECHK.TRANS64.TRYWAIT P0, [R11+URZ], R6 ;  /* 0x000000060b0075a7 */ /* 0x000e62000800017f */
[----:B------:R-:W-:-:S05]  /*94c0*/  VIADD R2, R7, 0x1 ;  /* 0x0000000107027836 */ /* 0x000fca0000000000 */
[----:B------:R-:W-:-:S04]  /*94d0*/  ISETP.NE.AND P1, PT, R2, 0x9, PT ;  /* 0x000000090200780c */ /* 0x000fc80003f25270 */
[----:B------:R-:W-:Y:S02]  /*94e0*/  SEL R4, RZ, 0x1, P1 ;  /* 0x00000001ff047807 */ /* 0x000fe40000800000 */
[----:B------:R-:W-:Y:S02]  /*94f0*/  SEL R3, R2, RZ, P1 ;  /* 0x000000ff02037207 */ /* 0x000fe40000800000 */
[----:B------:R-:W-:Y:S01]  /*9500*/  LOP3.LUT R4, R9, R4, RZ, 0x3c, !PT ;  /* 0x0000000409047212 */ /* 0x000fe200078e3cff */
[----:B-1----:R-:W-:Y:S06]  /*9510*/  @!P0 BRA `(.L_x_199) ;  /* 0x0000000400648947 */ /* 0x002fec0003800000 */
.L_x_217:
[----:B------:R-:W-:Y:S01]  /*9520*/  IMAD R3, R3, 0x8, R0 ;  /* 0x0000000803037824 */ /* 0x000fe200078e0200 */
[----:B------:R-:W-:-:S07]  /*9530*/  SHF.L.U32 R0, R4, 0x1f, RZ ;  /* 0x0000001f04007819 */ /* 0x000fce00000006ff */
.L_x_200:
[----:B--2---:R2:W3:Y:S02]  /*9540*/  SYNCS.PHASECHK.TRANS64.TRYWAIT P0, [R3+URZ], R0 ;  /* 0x00000000030075a7 */ /* 0x0044e4000800017f */
[----:B---3--:R-:W-:Y:S05]  /*9550*/  @!P0 NANOSLEEP.SYNCS 0x989680 ;  /* 0x009896800000895d */ /* 0x008fea0003900000 */
[----:B------:R-:W3:Y:S02]  /*9560*/  @!P0 SYNCS.PHASECHK.TRANS64 P0, [R3+URZ], R0 ;  /* 0x00000000030085a7 */ /* 0x000ee4000800007f */
[----:B---3--:R-:W-:Y:S05]  /*9570*/  @!P0 BRA `(.L_x_200) ;  /* 0xfffffffc00f08947 */ /* 0x008fea000383ffff */
.L_x_190:
[----:B------:R-:W-:Y:S05]  /*9580*/  BSYNC B0 ;  /* 0x0000000000007941 */ /* 0x000fea0003800000 */
.L_x_189:
[----:B------:R-:W-:Y:S05]  /*9590*/  EXIT ;  /* 0x000000000000794d */ /* 0x000fea0003800000 */
.L_x_20:
[----:B0-----:R-:W-:-:S04]  /*95a0*/  IMAD.U32 R18, RZ, RZ, UR11 ;  /* 0x0000000bff127e24 */ /* 0x001fc8000f8e00ff */
[----:B------:R0:W1:Y:S03]  /*95b0*/  SYNCS.PHASECHK.TRANS64.TRYWAIT P1, [R18+URZ+-0x8], R17 ;  /* 0xfffff811120075a7 */ /* 0x000066000802017f */
[----:B-1----:R-:W-:Y:S05]  /*95c0*/  @!P1 NANOSLEEP.SYNCS 0x989680 ;  /* 0x009896800000995d */ /* 0x002fea0003900000 */
[----:B------:R-:W1:Y:S02]  /*95d0*/  @!P1 SYNCS.PHASECHK.TRANS64 P1, [R18+URZ+-0x8], R17 ;  /* 0xfffff811120095a7 */ /* 0x000e64000802007f */
[----:B-1----:R-:W-:Y:S05]  /*95e0*/  @!P1 BRA `(.L_x_20) ;  /* 0xfffffffc00ec9947 */ /* 0x002fea000383ffff */
[----:B------:R-:W-:Y:S05]  /*95f0*/  BRA `(.L_x_201) ;  /* 0xffffff8000387947 */ /* 0x000fea000383ffff */
.L_x_25:
[----:B-1----:R-:W-:-:S04]  /*9600*/  IMAD.U32 R18, RZ, RZ, UR6 ;  /* 0x00000006ff127e24 */ /* 0x002fc8000f8e00ff */
[----:B------:R1:W4:Y:S03]  /*9610*/  SYNCS.PHASECHK.TRANS64.TRYWAIT P1, [R18+URZ], R17 ;  /* 0x00000011120075a7 */ /* 0x000326000802017f */
[----:B----4-:R-:W-:Y:S05]  /*9620*/  @!P1 NANOSLEEP.SYNCS 0x989680 ;  /* 0x009896800000995d */ /* 0x010fea0003900000 */
[----:B------:R-:W4:Y:S02]  /*9630*/  @!P1 SYNCS.PHASECHK.TRANS64 P1, [R18+URZ], R17 ;  /* 0x00000011120095a7 */ /* 0x000f24000802007f */
[----:B----4-:R-:W-:Y:S05]  /*9640*/  @!P1 BRA `(.L_x_25) ;  /* 0xfffffffc00ec9947 */ /* 0x010fea000383ffff */
[----:B------:R-:W-:Y:S05]  /*9650*/  BRA `(.L_x_24) ;  /* 0xffffff8400647947 */ /* 0x000fea000383ffff */
.L_x_31:
[----:B-1----:R-:W-:-:S04]  /*9660*/  IMAD.U32 R21, RZ, RZ, UR16 ;  /* 0x00000010ff157e24 */ /* 0x002fc8000f8e00ff */
[----:B------:R1:W4:Y:S03]  /*9670*/  SYNCS.PHASECHK.TRANS64.TRYWAIT P1, [R21+URZ], R20 ;  /* 0x00000014150075a7 */ /* 0x000326000802017f */
[----:B----4-:R-:W-:Y:S05]  /*9680*/  @!P1 NANOSLEEP.SYNCS 0x989680 ;  /* 0x009896800000995d */ /* 0x010fea0003900000 */
[----:B------:R-:W4:Y:S02]  /*9690*/  @!P1 SYNCS.PHASECHK.TRANS64 P1, [R21+URZ], R20 ;  /* 0x00000014150095a7 */ /* 0x000f24000802007f */
[----:B----4-:R-:W-:Y:S05]  /*96a0*/  @!P1 BRA `(.L_x_31) ;  /* 0xfffffffc00ec9947 */ /* 0x010fea000383ffff */
[----:B------:R-:W-:Y:S05]  /*96b0*/  BRA `(.L_x_30) ;  /* 0xffffff8c00cc7947 */ /* 0x000fea000383ffff */
.L_x_39:
[----:B01--4-:R-:W-:-:S04]  /*96c0*/  IMAD.U32 R19, RZ, RZ, UR11 ;  /* 0x0000000bff137e24 */ /* 0x013fc8000f8e00ff */
[----:B------:R0:W1:Y:S03]  /*96d0*/  SYNCS.PHASECHK.TRANS64.TRYWAIT P1, [R19+URZ+0x8], R18 ;  /* 0x00000812130075a7 */ /* 0x000066000802017f */
[----:B-1----:R-:W-:Y:S05]  /*96e0*/  @!P1 NANOSLEEP.SYNCS 0x989680 ;  /* 0x009896800000995d */ /* 0x002fea0003900000 */
[----:B------:R-:W1:Y:S02]  /*96f0*/  @!P1 SYNCS.PHASECHK.TRANS64 P1, [R19+URZ+0x8], R18 ;  /* 0x00000812130095a7 */ /* 0x000e64000802007f */
[----:B-1----:R-:W-:Y:S05]  /*9700*/  @!P1 BRA `(.L_x_39) ;  /* 0xfffffffc00ec9947 */ /* 0x002fea000383ffff */
[----:B------:R-:W-:Y:S05]  /*9710*/  BRA `(.L_x_202) ;  /* 0xffffff9c00607947 */ /* 0x000fea000383ffff */
.L_x_176:
[----:B------:R-:W-:Y:S01]  /*9720*/  BSSY B1, `(.L_x_203) ;  /* 0x0000006000017945 */ /* 0x000fe20003800000 */
[----:B------:R-:W-:-:S07]  /*9730*/  IMAD.MOV.U32 R10, RZ, RZ, -0x1 ;  /* 0xffffffffff0a7424 */ /* 0x000fce00078e00ff */
[----:B------:R-:W-:Y:S05]  /*9740*/  WARPSYNC.COLLECTIVE R10, `(.L_x_204) ;  /* 0x000000000a0c7348 */ /* 0x000fea0003c00000 */
[----:B------:R-:W-:Y:S02]  /*9750*/  ELECT P1, UR62, PT ;  /* 0x00000000003e782f */ /* 0x000fe40003820000 */
[----:B------:R-:W-:Y:S01]  /*9760*/  MOV R10, UR62 ;  /* 0x0000003e000a7c02 */ /* 0x000fe20008000f00 */
[----:B------:R-:W-:Y:S10]  /*9770*/  ENDCOLLECTIVE ;  /* 0x000000000000791b */ /* 0x000ff40003800000 */
.L_x_204:
[----:B------:R-:W-:Y:S05]  /*9780*/  BSYNC B1 ;  /* 0x0000000000017941 */ /* 0x000fea0003800000 */
.L_x_203:
[----:B------:R-:W-:Y:S05]  /*9790*/  BRA `(.L_x_205) ;  /* 0xffffffec00487947 */ /* 0x000fea000383ffff */
.L_x_179:
[----:B0-----:R0:W1:Y:S02]  /*97a0*/  SYNCS.PHASECHK.TRANS64.TRYWAIT P1, [R19+URZ+0x48], R10 ;  /* 0x0000480a130075a7 */ /* 0x001064000802017f */
[----:B-1----:R-:W-:Y:S05]  /*97b0*/  @!P1 NANOSLEEP.SYNCS 0x989680 ;  /* 0x009896800000995d */ /* 0x002fea0003900000 */
[----:B------:R-:W1:Y:S02]  /*97c0*/  @!P1 SYNCS.PHASECHK.TRANS64 P1, [R19+URZ+0x48], R10 ;  /* 0x0000480a130095a7 */ /* 0x000e64000802007f */
[----:B-1----:R-:W-:Y:S05]  /*97d0*/  @!P1 BRA `(.L_x_179) ;  /* 0xfffffffc00f09947 */ /* 0x002fea000383ffff */
[----:B------:R-:W-:Y:S05]  /*97e0*/  BRA `(.L_x_206) ;  /* 0xffffffec00847947 */ /* 0x000fea000383ffff */
.L_x_188:
[----:B------:R-:W-:Y:S01]  /*97f0*/  BSSY B0, `(.L_x_207) ;  /* 0x0000006000007945 */ /* 0x000fe20003800000 */
[----:B------:R-:W-:-:S07]  /*9800*/  IMAD.MOV.U32 R10, RZ, RZ, -0x1 ;  /* 0xffffffffff0a7424 */ /* 0x000fce00078e00ff */
[----:B------:R-:W-:Y:S05]  /*9810*/  WARPSYNC.COLLECTIVE R10, `(.L_x_208) ;  /* 0x000000000a0c7348 */ /* 0x000fea0003c00000 */
[----:B------:R-:W-:Y:S02]  /*9820*/  ELECT P1, UR62, PT ;  /* 0x00000000003e782f */ /* 0x000fe40003820000 */
[----:B------:R-:W-:Y:S01]  /*9830*/  MOV R10, UR62 ;  /* 0x0000003e000a7c02 */ /* 0x000fe20008000f00 */
[----:B------:R-:W-:Y:S10]  /*9840*/  ENDCOLLECTIVE ;  /* 0x000000000000791b */ /* 0x000ff40003800000 */
.L_x_208:
[----:B------:R-:W-:Y:S05]  /*9850*/  BSYNC B0 ;  /* 0x0000000000007941 */ /* 0x000fea0003800000 */
.L_x_207:
[----:B------:R-:W-:Y:S01]  /*9860*/  PLOP3.LUT P0, PT, P1, PT, PT, 0x80, 0x0 ;  /* 0x000000000000781c */ /* 0x000fe20000f0f070 */
[----:B------:R-:W-:-:S12]  /*9870*/  BRA `(.L_x_209) ;  /* 0xfffffff400e07947 */ /* 0x000fd8000383ffff */
.L_x_192:
[----:B0-----:R0:W1:Y:S02]  /*9880*/  SYNCS.PHASECHK.TRANS64.TRYWAIT P0, [R5+URZ], R2 ;  /* 0x00000002050075a7 */ /* 0x001064000800017f */
[----:B-1----:R-:W-:Y:S05]  /*9890*/  @!P0 NANOSLEEP.SYNCS 0x989680 ;  /* 0x009896800000895d */ /* 0x002fea0003900000 */
[----:B------:R-:W1:Y:S02]  /*98a0*/  @!P0 SYNCS.PHASECHK.TRANS64 P0, [R5+URZ], R2 ;  /* 0x00000002050085a7 */ /* 0x000e64000800007f */
[----:B-1----:R-:W-:Y:S05]  /*98b0*/  @!P0 BRA `(.L_x_192) ;  /* 0xfffffffc00f08947 */ /* 0x002fea000383ffff */
[----:B------:R-:W-:Y:S05]  /*98c0*/  BRA `(.L_x_210) ;  /* 0xfffffff800207947 */ /* 0x000fea000383ffff */
.L_x_193:
[----:B0-----:R0:W1:Y:S02]  /*98d0*/  SYNCS.PHASECHK.TRANS64.TRYWAIT P0, [R7+URZ], R4 ;  /* 0x00000004070075a7 */ /* 0x001064000800017f */
[----:B-1----:R-:W-:Y:S05]  /*98e0*/  @!P0 NANOSLEEP.SYNCS 0x989680 ;  /* 0x009896800000895d */ /* 0x002fea0003900000 */
[----:B------:R-:W1:Y:S02]  /*98f0*/  @!P0 SYNCS.PHASECHK.TRANS64 P0, [R7+URZ], R4 ;  /* 0x00000004070085a7 */ /* 0x000e64000800007f */
[----:B-1----:R-:W-:Y:S05]  /*9900*/  @!P0 BRA `(.L_x_193) ;  /* 0xfffffffc00f08947 */ /* 0x002fea000383ffff */
[----:B------:R-:W-:Y:S05]  /*9910*/  BRA `(.L_x_211) ;  /* 0xfffffff800307947 */ /* 0x000fea000383ffff */
.L_x_194:
[----:B0-----:R0:W1:Y:S02]  /*9920*/  SYNCS.PHASECHK.TRANS64.TRYWAIT P0, [R6+URZ], R5 ;  /* 0x00000005060075a7 */ /* 0x001064000800017f */
[----:B-1----:R-:W-:Y:S05]  /*9930*/  @!P0 NANOSLEEP.SYNCS 0x989680 ;  /* 0x009896800000895d */ /* 0x002fea0003900000 */
[----:B------:R-:W1:Y:S02]  /*9940*/  @!P0 SYNCS.PHASECHK.TRANS64 P0, [R6+URZ], R5 ;  /* 0x00000005060085a7 */ /* 0x000e64000800007f */
[----:B-1----:R-:W-:Y:S05]  /*9950*/  @!P0 BRA `(.L_x_194) ;  /* 0xfffffffc00f08947 */ /* 0x002fea000383ffff */
[----:B------:R-:W-:Y:S05]  /*9960*/  BRA `(.L_x_212) ;  /* 0xfffffff800407947 */ /* 0x000fea000383ffff */
.L_x_195:
[----:B0-----:R0:W1:Y:S02]  /*9970*/  SYNCS.PHASECHK.TRANS64.TRYWAIT P0, [R9+URZ], R4 ;  /* 0x00000004090075a7 */ /* 0x001064000800017f */
[----:B-1----:R-:W-:Y:S05]  /*9980*/  @!P0 NANOSLEEP.SYNCS 0x989680 ;  /* 0x009896800000895d */ /* 0x002fea0003900000 */
[----:B------:R-:W1:Y:S02]  /*9990*/  @!P0 SYNCS.PHASECHK.TRANS64 P0, [R9+URZ], R4 ;  /* 0x00000004090085a7 */ /* 0x000e64000800007f */
[----:B-1----:R-:W-:Y:S05]  /*99a0*/  @!P0 BRA `(.L_x_195) ;  /* 0xfffffffc00f08947 */ /* 0x002fea000383ffff */
[----:B------:R-:W-:Y:S05]  /*99b0*/  BRA `(.L_x_213) ;  /* 0xfffffff800507947 */ /* 0x000fea000383ffff */
.L_x_196:
[----:B0-----:R0:W1:Y:S02]  /*99c0*/  SYNCS.PHASECHK.TRANS64.TRYWAIT P0, [R6+URZ], R5 ;  /* 0x00000005060075a7 */ /* 0x001064000800017f */
[----:B-1----:R-:W-:Y:S05]  /*99d0*/  @!P0 NANOSLEEP.SYNCS 0x989680 ;  /* 0x009896800000895d */ /* 0x002fea0003900000 */
[----:B------:R-:W1:Y:S02]  /*99e0*/  @!P0 SYNCS.PHASECHK.TRANS64 P0, [R6+URZ], R5 ;  /* 0x00000005060085a7 */ /* 0x000e64000800007f */
[----:B-1----:R-:W-:Y:S05]  /*99f0*/  @!P0 BRA `(.L_x_196) ;  /* 0xfffffffc00f08947 */ /* 0x002fea000383ffff */
[----:B------:R-:W-:Y:S05]  /*9a00*/  BRA `(.L_x_214) ;  /* 0xfffffff800607947 */ /* 0x000fea000383ffff */
.L_x_197:
[----:B0-----:R0:W1:Y:S02]  /*9a10*/  SYNCS.PHASECHK.TRANS64.TRYWAIT P0, [R9+URZ], R4 ;  /* 0x00000004090075a7 */ /* 0x001064000800017f */
[----:B-1----:R-:W-:Y:S05]  /*9a20*/  @!P0 NANOSLEEP.SYNCS 0x989680 ;  /* 0x009896800000895d */ /* 0x002fea0003900000 */
[----:B------:R-:W1:Y:S02]  /*9a30*/  @!P0 SYNCS.PHASECHK.TRANS64 P0, [R9+URZ], R4 ;  /* 0x00000004090085a7 */ /* 0x000e64000800007f */
[----:B-1----:R-:W-:Y:S05]  /*9a40*/  @!P0 BRA `(.L_x_197) ;  /* 0xfffffffc00f08947 */ /* 0x002fea000383ffff */
[----:B------:R-:W-:Y:S05]  /*9a50*/  BRA `(.L_x_215) ;  /* 0xfffffff800707947 */ /* 0x000fea000383ffff */
.L_x_198:
[----:B0-----:R0:W1:Y:S02]  /*9a60*/  SYNCS.PHASECHK.TRANS64.TRYWAIT P0, [R8+URZ], R5 ;  /* 0x00000005080075a7 */ /* 0x001064000800017f */
[----:B-1----:R-:W-:Y:S05]  /*9a70*/  @!P0 NANOSLEEP.SYNCS 0x989680 ;  /* 0x009896800000895d */ /* 0x002fea0003900000 */
[----:B------:R-:W1:Y:S02]  /*9a80*/  @!P0 SYNCS.PHASECHK.TRANS64 P0, [R8+URZ], R5 ;  /* 0x00000005080085a7 */ /* 0x000e64000800007f */
[----:B-1----:R-:W-:Y:S05]  /*9a90*/  @!P0 BRA `(.L_x_198) ;  /* 0xfffffffc00f08947 */ /* 0x002fea000383ffff */
[----:B------:R-:W-:Y:S05]  /*9aa0*/  BRA `(.L_x_216) ;  /* 0xfffffff800807947 */ /* 0x000fea000383ffff */
.L_x_199:
[----:B-1----:R1:W2:Y:S02]  /*9ab0*/  SYNCS.PHASECHK.TRANS64.TRYWAIT P0, [R11+URZ], R6 ;  /* 0x000000060b0075a7 */ /* 0x0022a4000800017f */
[----:B--2---:R-:W-:Y:S05]  /*9ac0*/  @!P0 NANOSLEEP.SYNCS 0x989680 ;  /* 0x009896800000895d */ /* 0x004fea0003900000 */
[----:B------:R-:W2:Y:S02]  /*9ad0*/  @!P0 SYNCS.PHASECHK.TRANS64 P0, [R11+URZ], R6 ;  /* 0x000000060b0085a7 */ /* 0x000ea4000800007f */
[----:B--2---:R-:W-:Y:S05]  /*9ae0*/  @!P0 BRA `(.L_x_199) ;  /* 0xfffffffc00f08947 */ /* 0x004fea000383ffff */
[----:B------:R-:W-:Y:S05]  /*9af0*/  BRA `(.L_x_217) ;  /* 0xfffffff800887947 */ /* 0x000fea000383ffff */
.L_x_218:
[----:B------:R-:W-:-:S00]  /*9b00*/  BRA `(.L_x_218) ;  /* 0xfffffffc00fc7947 */ /* 0x000fc0000383ffff */
[----:B------:R-:W-:-:S00]  /*9b10*/  NOP ;  /* 0x0000000000007918 */ /* 0x000fc00000000000 */
        /* <DEDUP_REMOVED lines=14> */
.L_x_219:


//--------------------- .nv.shared._ZN7cutlass13device_kernelINS_4gemm6kernel13GemmUniversalIN4cute5tupleIJiiiiEEENS1_10collective13CollectiveMmaINS1_37MainloopSm90TmaGmmaWarpSpecializedFP8ILi9ENS5_IJNS4_1CILi1EEENSA_ILi2EEESB_EEENS1_32KernelTmaWarpSpecializedPingpongEEENS5_IJNSA_ILi64EEENSA_ILi128EEESH_EEENS_12float_e4m3_tENS5_IJlSB_lEEESJ_SK_NS4_8TiledMMAINS4_8MMA_AtomIJNS4_4SM904GMMA31MMA_64x128x32_F32E4M3E4M3_SS_TNILNSO_7ScaleInE1ELSQ_1EEEEEENS4_6LayoutINS5_IJSB_SB_SB_EEENS5_IJNSA_ILi0EEESV_SV_EEEEENS5_IJNS4_10UnderscoreESY_SY_EEEEENS4_23SM90_TMA_LOAD_MULTICASTENS4_14ComposedLayoutINS4_7SwizzleILi3ELi4ELi3EEENS4_18smem_ptr_flag_bitsILi8EEENST_INS5_IJNSA_ILi8EEESH_EEENS5_IJSH_SB_EEEEEEEvNS4_8identityENS4_13SM90_TMA_LOADES1B_vS1C_EENS_8epilogue10collective6detail29Sm90TmaWarpSpecializedAdapterINS1G_15DefaultEpilogueISJ_SK_SK_NS1F_6thread17LinearCombinationISJ_Li1EffLNS1K_9ScaleType4KindE0ELNS_15FloatRoundStyleE2ESJ_EENS1_15EpilogueDefaultEEEEEvvEEEEvNT_6ParamsE --------------------------
	.section	.nv.shared._ZN7cutlass13device_kernelINS_4gemm6kernel13GemmUniversalIN4cute5tupleIJiiiiEEENS1_10collective13CollectiveMmaINS1_37MainloopSm90TmaGmmaWarpSpecializedFP8ILi9ENS5_IJNS4_1CILi1EEENSA_ILi2EEESB_EEENS1_32KernelTmaWarpSpecializedPingpongEEENS5_IJNSA_ILi64EEENSA_ILi128EEESH_EEENS_12float_e4m3_tENS5_IJlSB_lEEESJ_SK_NS4_8TiledMMAINS4_8MMA_AtomIJNS4_4SM904GMMA31MMA_64x128x32_F32E4M3E4M3_SS_TNILNSO_7ScaleInE1ELSQ_1EEEEEENS4_6LayoutINS5_IJSB_SB_SB_EEENS5_IJNSA_ILi0EEESV_SV_EEEEENS5_IJNS4_10UnderscoreESY_SY_EEEEENS4_23SM90_TMA_LOAD_MULTICASTENS4_14ComposedLayoutINS4_7SwizzleILi3ELi4ELi3EEENS4_18smem_ptr_flag_bitsILi8EEENST_INS5_IJNSA_ILi8EEESH_EEENS5_IJSH_SB_EEEEEEEvNS4_8identityENS4_13SM90_TMA_LOADES1B_vS1C_EENS_8epilogue10collective6detail29Sm90TmaWarpSpecializedAdapterINS1G_15DefaultEpilogueISJ_SK_SK_NS1F_6thread17LinearCombinationISJ_Li1EffLNS1K_9ScaleType4KindE0ELNS_15FloatRoundStyleE2ESJ_EENS1_15EpilogueDefaultEEEEEvvEEEEvNT_6ParamsE,"aw",@nobits
	.sectionflags	@""
	.align	16
	.zero		1024


//--------------------- .nv.shared.reserved.0     --------------------------
	.section	.nv.shared.reserved.0,"aw",@nobits
	.weak		__nv_reservedSMEM_offset_0_alias
	.size		__nv_reservedSMEM_offset_0_alias, 0, 0
	.other		__nv_reservedSMEM_offset_0_alias,@"STO_CUDA_RESERVED_SHARED STV_DEFAULT"
__nv_reservedSMEM_offset_0_alias:
	.zero		0


//--------------------- .nv.global                --------------------------
	.section	.nv.global,"aw",@nobits
.nv.global:
	.type		_ZN39_INTERNAL_2af05345_4_k_cu_f13be619_25434cute1_E,@object
	.size		_ZN39_INTERNAL_2af05345_4_k_cu_f13be619_25434cute1_E,(_ZN39_INTERNAL_2af05345_4_k_cu_f13be619_25434cuda3std3__45__cpo6cbeginE - _ZN39_INTERNAL_2af05345_4_k_cu_f13be619_25434cute1_E)
_ZN39_INTERNAL_2af05345_4_k_cu_f13be619_25434cute1_E:
	.zero		1
	.type		_ZN39_INTERNAL_2af05345_4_k_cu_f13be619_25434cuda3std3__45__cpo6cbeginE,@object
	.size		_ZN39_INTERNAL_2af05345_4_k_cu_f13be619_25434cuda3std3__45__cpo6cbeginE,(_ZN39_INTERNAL_2af05345_4_k_cu_f13be619_25434cuda3std3__48in_placeE - _ZN39_INTERNAL_2af05345_4_k_cu_f13be619_25434cuda3std3__45__cpo6cbeginE)
_ZN39_INTERNAL_2af05345_4_k_cu_f13be619_25434cuda3std3__45__cpo6cbeginE:
	.zero		1
	.type		_ZN39_INTERNAL_2af05345_4_k_cu_f13be619_25434cuda3std3__48in_placeE,@object
	.size		_ZN39_INTERNAL_2af05345_4_k_cu_f13be619_25434cuda3std3__48in_placeE,(_ZN39_INTERNAL_2af05345_4_k_cu_f13be619_25434cuda3std6ranges3__45__cpo9iter_moveE - _ZN39_INTERNAL_2af05345_4_k_cu_f13be619_25434cuda3std3__48in_placeE)
_ZN39_INTERNAL_2af05345_4_k_cu_f13be619_25434cuda3std3__48in_placeE:
	.zero		1
	.type		_ZN39_INTERNAL_2af05345_4_k_cu_f13be619_25434cuda3std6ranges3__45__cpo9iter_moveE,@object
	.size		_ZN39_INTERNAL_2af05345_4_k_cu_f13be619_25434cuda3std6ranges3__45__cpo9iter_moveE,(_ZN39_INTERNAL_2af05345_4_k_cu_f13be619_25434cuda3std3__45__cpo5beginE - _ZN39_INTERNAL_2af05345_4_k_cu_f13be619_25434cuda3std6ranges3__45__cpo9iter_moveE)
_ZN39_INTERNAL_2af05345_4_k_cu_f13be619_25434cuda3std6ranges3__45__cpo9iter_moveE:
	.zero		1
	.type		_ZN39_INTERNAL_2af05345_4_k_cu_f13be619_25434cuda3std3__45__cpo5beginE,@object
	.size		_ZN39_INTERNAL_2af05345_4_k_cu_f13be619_25434cuda3std3__45__cpo5beginE,(_ZN39_INTERNAL_2af05345_4_k_cu_f13be619_25434cuda3std3__441_GLOBAL__N__2af05345_4_k_cu_f13be619_25436ignoreE - _ZN39_INTERNAL_2af05345_4_k_cu_f13be619_25434cuda3std3__45__cpo5beginE)
_ZN39_INTERNAL_2af05345_4_k_cu_f13be619_25434cuda3std3__45__cpo5beginE:
	.zero		1
	.type		_ZN39_INTERNAL_2af05345_4_k_cu_f13be619_25434cuda3std3__441_GLOBAL__N__2af05345_4_k_cu_f13be619_25436ignoreE,@object
	.size		_ZN39_INTERNAL_2af05345_4_k_cu_f13be619_25434cuda3std3__441_GLOBAL__N__2af05345_4_k_cu_f13be619_25436ignoreE,(_ZN39_INTERNAL_2af05345_4_k_cu_f13be619_25434cute7productE - _ZN39_INTERNAL_2af05345_4_k_cu_f13be619_25434cuda3std3__441_GLOBAL__N__2af05345_4_k_cu_f13be619_25436ignoreE)
_ZN39_INTERNAL_2af05345_4_k_cu_f13be619_25434cuda3std3__441_GLOBAL__N__2af05345_4_k_cu_f13be619_25436ignoreE:
	.zero		1
	.type		_ZN39_INTERNAL_2af05345_4_k_cu_f13be619_25434cute7productE,@object
	.size		_ZN39_INTERNAL_2af05345_4_k_cu_f13be619_25434cute7productE,(_ZN39_INTERNAL_2af05345_4_k_cu_f13be619_25434cuda3std3__45__cpo3endE - _ZN39_INTERNAL_2af05345_4_k_cu_f13be619_25434cute7productE)
_ZN39_INTERNAL_2af05345_4_k_cu_f13be619_25434cute7productE:
	.zero		1
	.type		_ZN39_INTERNAL_2af05345_4_k_cu_f13be619_25434cuda3std3__45__cpo3endE,@object
	.size		_ZN39_INTERNAL_2af05345_4_k_cu_f13be619_25434cuda3std3__45__cpo3endE,(_ZN39_INTERNAL_2af05345_4_k_cu_f13be619_25434cuda3std3__419piecewise_constructE - _ZN39_INTERNAL_2af05345_4_k_cu_f13be619_25434cuda3std3__45__cpo3endE)
_ZN39_INTERNAL_2af05345_4_k_cu_f13be619_25434cuda3std3__45__cpo3endE:
	.zero		1
	.type		_ZN39_INTERNAL_2af05345_4_k_cu_f13be619_25434cuda3std3__419piecewise_constructE,@object
	.size		_ZN39_INTERNAL_2af05345_4_k_cu_f13be619_25434cuda3std3__419piecewise_constructE,(_ZN39_INTERNAL_2af05345_4_k_cu_f13be619_25434cuda3std3__45__cpo4cendE - _ZN39_INTERNAL_2af05345_4_k_cu_f13be619_25434cuda3std3__419piecewise_constructE)
_ZN39_INTERNAL_2af05345_4_k_cu_f13be619_25434cuda3std3__419piecewise_constructE:
	.zero		1
	.type		_ZN39_INTERNAL_2af05345_4_k_cu_f13be619_25434cuda3std3__45__cpo4cendE,@object
	.size		_ZN39_INTERNAL_2af05345_4_k_cu_f13be619_25434cuda3std3__45__cpo4cendE,(_ZN39_INTERNAL_2af05345_4_k_cu_f13be619_25434cuda3std6ranges3__45__cpo4swapE - _ZN39_INTERNAL_2af05345_4_k_cu_f13be619_25434cuda3std3__45__cpo4cendE)
_ZN39_INTERNAL_2af05345_4_k_cu_f13be619_25434cuda3std3__45__cpo4cendE:
	.zero		1
	.type		_ZN39_INTERNAL_2af05345_4_k_cu_f13be619_25434cuda3std6ranges3__45__cpo4swapE,@object
	.size		_ZN39_INTERNAL_2af05345_4_k_cu_f13be619_25434cuda3std6ranges3__45__cpo4swapE,(.L_7 - _ZN39_INTERNAL_2af05345_4_k_cu_f13be619_25434cuda3std6ranges3__45__cpo4swapE)
_ZN39_INTERNAL_2af05345_4_k_cu_f13be619_25434cuda3std6ranges3__45__cpo4swapE:
	.zero		1
.L_7:


//--------------------- .nv.constant0._ZN7cutlass13device_kernelINS_4gemm6kernel13GemmUniversalIN4cute5tupleIJiiiiEEENS1_10collective13CollectiveMmaINS1_37MainloopSm90TmaGmmaWarpSpecializedFP8ILi9ENS5_IJNS4_1CILi1EEENSA_ILi2EEESB_EEENS1_32KernelTmaWarpSpecializedPingpongEEENS5_IJNSA_ILi64EEENSA_ILi128EEESH_EEENS_12float_e4m3_tENS5_IJlSB_lEEESJ_SK_NS4_8TiledMMAINS4_8MMA_AtomIJNS4_4SM904GMMA31MMA_64x128x32_F32E4M3E4M3_SS_TNILNSO_7ScaleInE1ELSQ_1EEEEEENS4_6LayoutINS5_IJSB_SB_SB_EEENS5_IJNSA_ILi0EEESV_SV_EEEEENS5_IJNS4_10UnderscoreESY_SY_EEEEENS4_23SM90_TMA_LOAD_MULTICASTENS4_14ComposedLayoutINS4_7SwizzleILi3ELi4ELi3EEENS4_18smem_ptr_flag_bitsILi8EEENST_INS5_IJNSA_ILi8EEESH_EEENS5_IJSH_SB_EEEEEEEvNS4_8identityENS4_13SM90_TMA_LOADES1B_vS1C_EENS_8epilogue10collective6detail29Sm90TmaWarpSpecializedAdapterINS1G_15DefaultEpilogueISJ_SK_SK_NS1F_6thread17LinearCombinationISJ_Li1EffLNS1K_9ScaleType4KindE0ELNS_15FloatRoundStyleE2ESJ_EENS1_15EpilogueDefaultEEEEEvvEEEEvNT_6ParamsE --------------------------
	.section	.nv.constant0._ZN7cutlass13device_kernelINS_4gemm6kernel13GemmUniversalIN4cute5tupleIJiiiiEEENS1_10collective13CollectiveMmaINS1_37MainloopSm90TmaGmmaWarpSpecializedFP8ILi9ENS5_IJNS4_1CILi1EEENSA_ILi2EEESB_EEENS1_32KernelTmaWarpSpecializedPingpongEEENS5_IJNSA_ILi64EEENSA_ILi128EEESH_EEENS_12float_e4m3_tENS5_IJlSB_lEEESJ_SK_NS4_8TiledMMAINS4_8MMA_AtomIJNS4_4SM904GMMA31MMA_64x128x32_F32E4M3E4M3_SS_TNILNSO_7ScaleInE1ELSQ_1EEEEEENS4_6LayoutINS5_IJSB_SB_SB_EEENS5_IJNSA_ILi0EEESV_SV_EEEEENS5_IJNS4_10UnderscoreESY_SY_EEEEENS4_23SM90_TMA_LOAD_MULTICASTENS4_14ComposedLayoutINS4_7SwizzleILi3ELi4ELi3EEENS4_18smem_ptr_flag_bitsILi8EEENST_INS5_IJNSA_ILi8EEESH_EEENS5_IJSH_SB_EEEEEEEvNS4_8identityENS4_13SM90_TMA_LOADES1B_vS1C_EENS_8epilogue10collective6detail29Sm90TmaWarpSpecializedAdapterINS1G_15DefaultEpilogueISJ_SK_SK_NS1F_6thread17LinearCombinationISJ_Li1EffLNS1K_9ScaleType4KindE0ELNS_15FloatRoundStyleE2ESJ_EENS1_15EpilogueDefaultEEEEEvvEEEEvNT_6ParamsE,"a",@progbits
	.sectionflags	@""
	.align	4
.nv.constant0._ZN7cutlass13device_kernelINS_4gemm6kernel13GemmUniversalIN4cute5tupleIJiiiiEEENS1_10collective13CollectiveMmaINS1_37MainloopSm90TmaGmmaWarpSpecializedFP8ILi9ENS5_IJNS4_1CILi1EEENSA_ILi2EEESB_EEENS1_32KernelTmaWarpSpecializedPingpongEEENS5_IJNSA_ILi64EEENSA_ILi128EEESH_EEENS_12float_e4m3_tENS5_IJlSB_lEEESJ_SK_NS4_8TiledMMAINS4_8MMA_AtomIJNS4_4SM904GMMA31MMA_64x128x32_F32E4M3E4M3_SS_TNILNSO_7ScaleInE1ELSQ_1EEEEEENS4_6LayoutINS5_IJSB_SB_SB_EEENS5_IJNSA_ILi0EEESV_SV_EEEEENS5_IJNS4_10UnderscoreESY_SY_EEEEENS4_23SM90_TMA_LOAD_MULTICASTENS4_14ComposedLayoutINS4_7SwizzleILi3ELi4ELi3EEENS4_18smem_ptr_flag_bitsILi8EEENST_INS5_IJNSA_ILi8EEESH_EEENS5_IJSH_SB_EEEEEEEvNS4_8identityENS4_13SM90_TMA_LOADES1B_vS1C_EENS_8epilogue10collective6detail29Sm90TmaWarpSpecializedAdapterINS1G_15DefaultEpilogueISJ_SK_SK_NS1F_6thread17LinearCombinationISJ_Li1EffLNS1K_9ScaleType4KindE0ELNS_15FloatRoundStyleE2ESJ_EENS1_15EpilogueDefaultEEEEEvvEEEEvNT_6ParamsE:
	.zero		1664


//--------------------- SYMBOLS --------------------------

	.type		.nv.reservedSmem.offset0,@object
	.size		.nv.reservedSmem.offset0,0x4
